//
// Generated by NVIDIA NVVM Compiler
//
// Compiler Build ID: CL-36424714
// Cuda compilation tools, release 13.0, V13.0.88
// Based on NVVM 20.0.0
//

.version 9.0
.target sm_100
.address_size 64

	// .globl	_Z7computefiffffiiffffffffff
.extern .func  (.param .b32 func_retval0) vprintf
(
	.param .b64 vprintf_param_0,
	.param .b64 vprintf_param_1
)
;
.global .align 1 .b8 $str[7] = {37, 46, 49, 55, 103, 10};

.visible .entry _Z7computefiffffiiffffffffff(
	.param .f32 _Z7computefiffffiiffffffffff_param_0,
	.param .u32 _Z7computefiffffiiffffffffff_param_1,
	.param .f32 _Z7computefiffffiiffffffffff_param_2,
	.param .f32 _Z7computefiffffiiffffffffff_param_3,
	.param .f32 _Z7computefiffffiiffffffffff_param_4,
	.param .f32 _Z7computefiffffiiffffffffff_param_5,
	.param .u32 _Z7computefiffffiiffffffffff_param_6,
	.param .u32 _Z7computefiffffiiffffffffff_param_7,
	.param .f32 _Z7computefiffffiiffffffffff_param_8,
	.param .f32 _Z7computefiffffiiffffffffff_param_9,
	.param .f32 _Z7computefiffffiiffffffffff_param_10,
	.param .f32 _Z7computefiffffiiffffffffff_param_11,
	.param .f32 _Z7computefiffffiiffffffffff_param_12,
	.param .f32 _Z7computefiffffiiffffffffff_param_13,
	.param .f32 _Z7computefiffffiiffffffffff_param_14,
	.param .f32 _Z7computefiffffiiffffffffff_param_15,
	.param .f32 _Z7computefiffffiiffffffffff_param_16,
	.param .f32 _Z7computefiffffiiffffffffff_param_17
)
{
	.local .align 8 .b8 	__local_depot0[8];
	.reg .b64 	%SP;
	.reg .b64 	%SPL;
	.reg .pred 	%p<37>;
	.reg .b32 	%r<33>;
	.reg .b32 	%f<200>;
	.reg .b64 	%rd<5>;
	.reg .b64 	%fd<2>;

	mov.u64 	%SPL, __local_depot0;
	cvta.local.u64 	%SP, %SPL;
	ld.param.f32 	%f197, [_Z7computefiffffiiffffffffff_param_0];
	ld.param.u32 	%r12, [_Z7computefiffffiiffffffffff_param_1];
	ld.param.f32 	%f51, [_Z7computefiffffiiffffffffff_param_2];
	ld.param.f32 	%f41, [_Z7computefiffffiiffffffffff_param_5];
	ld.param.u32 	%r13, [_Z7computefiffffiiffffffffff_param_6];
	ld.param.u32 	%r14, [_Z7computefiffffiiffffffffff_param_7];
	ld.param.f32 	%f42, [_Z7computefiffffiiffffffffff_param_8];
	ld.param.f32 	%f43, [_Z7computefiffffiiffffffffff_param_9];
	ld.param.f32 	%f44, [_Z7computefiffffiiffffffffff_param_10];
	ld.param.f32 	%f45, [_Z7computefiffffiiffffffffff_param_11];
	ld.param.f32 	%f50, [_Z7computefiffffiiffffffffff_param_17];
	div.rn.f32 	%f52, %f51, 0f03CFD3D4;
	setp.lt.f32 	%p1, %f52, 0f00800000;
	mul.f32 	%f53, %f52, 0f4B000000;
	selp.f32 	%f54, %f53, %f52, %p1;
	selp.f32 	%f55, 0fC1B80000, 0f00000000, %p1;
	mov.b32 	%r15, %f54;
	add.s32 	%r16, %r15, -1059760811;
	and.b32  	%r17, %r16, -8388608;
	sub.s32 	%r18, %r15, %r17;
	mov.b32 	%f56, %r18;
	cvt.rn.f32.s32 	%f57, %r17;
	fma.rn.f32 	%f58, %f57, 0f34000000, %f55;
	add.f32 	%f59, %f56, 0fBF800000;
	fma.rn.f32 	%f60, %f59, 0fBE055027, 0f3E1039F6;
	fma.rn.f32 	%f61, %f60, %f59, 0fBDF8CDCC;
	fma.rn.f32 	%f62, %f61, %f59, 0f3E0F2955;
	fma.rn.f32 	%f63, %f62, %f59, 0fBE2AD8B9;
	fma.rn.f32 	%f64, %f63, %f59, 0f3E4CED0B;
	fma.rn.f32 	%f65, %f64, %f59, 0fBE7FFF22;
	fma.rn.f32 	%f66, %f65, %f59, 0f3EAAAA78;
	fma.rn.f32 	%f67, %f66, %f59, 0fBF000000;
	mul.f32 	%f68, %f59, %f67;
	fma.rn.f32 	%f69, %f68, %f59, %f59;
	fma.rn.f32 	%f70, %f58, 0f3F317218, %f69;
	setp.gt.u32 	%p2, %r15, 2139095039;
	fma.rn.f32 	%f71, %f54, 0f7F800000, 0f7F800000;
	selp.f32 	%f72, %f71, %f70, %p2;
	setp.eq.f32 	%p3, %f54, 0f00000000;
	fma.rn.f32 	%f73, %f72, 0f3EDE5BD9, 0f25157CE1;
	selp.f32 	%f74, 0fFF800000, %f73, %p3;
	setp.geu.f32 	%p4, %f197, %f74;
	setp.lt.s32 	%p5, %r12, 1;
	or.pred  	%p6, %p4, %p5;
	@%p6 bra 	$L__BB0_19;
	ld.param.f32 	%f189, [_Z7computefiffffiiffffffffff_param_16];
	ld.param.f32 	%f188, [_Z7computefiffffiiffffffffff_param_14];
	ld.param.f32 	%f187, [_Z7computefiffffiiffffffffff_param_13];
	ld.param.f32 	%f186, [_Z7computefiffffiiffffffffff_param_12];
	ld.param.f32 	%f185, [_Z7computefiffffiiffffffffff_param_4];
	ld.param.f32 	%f184, [_Z7computefiffffiiffffffffff_param_3];
	add.f32 	%f75, %f41, 0f823F636F;
	div.rn.f32 	%f76, %f185, %f75;
	mul.f32 	%f1, %f184, %f76;
	div.rn.f32 	%f77, %f42, 0f8000007B;
	add.f32 	%f2, %f77, 0fF7FCAE98;
	add.f32 	%f78, %f43, %f44;
	abs.f32 	%f3, %f78;
	setp.lt.f32 	%p7, %f3, 0f7B9948E6;
	selp.f32 	%f4, 0f7B9948E6, %f3, %p7;
	min.f32 	%f5, %f3, 0f7B9948E6;
	selp.f32 	%f6, 0f3F6EE581, 0f3FEEE581, %p7;
	mov.b32 	%r1, %f78;
	setp.lt.s32 	%p8, %r1, 0;
	selp.f32 	%f7, 0f4016CBE4, 0f3F490FDB, %p8;
	add.f32 	%f8, %f3, 0f7B9948E6;
	abs.f32 	%f9, %f8;
	mov.f32 	%f79, 0f03C3C3B3;
	div.rn.f32 	%f80, %f79, %f186;
	mov.f32 	%f81, 0f05B133B9;
	div.rn.f32 	%f82, %f81, %f80;
	setp.lt.f32 	%p9, %f82, 0f00800000;
	mul.f32 	%f83, %f82, 0f4B000000;
	selp.f32 	%f84, %f83, %f82, %p9;
	selp.f32 	%f85, 0fC1B80000, 0f00000000, %p9;
	mov.b32 	%r20, %f84;
	add.s32 	%r21, %r20, -1059760811;
	and.b32  	%r22, %r21, -8388608;
	sub.s32 	%r23, %r20, %r22;
	mov.b32 	%f86, %r23;
	cvt.rn.f32.s32 	%f87, %r22;
	fma.rn.f32 	%f88, %f87, 0f34000000, %f85;
	add.f32 	%f89, %f86, 0fBF800000;
	fma.rn.f32 	%f90, %f89, 0fBE055027, 0f3E1039F6;
	fma.rn.f32 	%f91, %f90, %f89, 0fBDF8CDCC;
	fma.rn.f32 	%f92, %f91, %f89, 0f3E0F2955;
	fma.rn.f32 	%f93, %f92, %f89, 0fBE2AD8B9;
	fma.rn.f32 	%f94, %f93, %f89, 0f3E4CED0B;
	fma.rn.f32 	%f95, %f94, %f89, 0fBE7FFF22;
	fma.rn.f32 	%f96, %f95, %f89, 0f3EAAAA78;
	fma.rn.f32 	%f97, %f96, %f89, 0fBF000000;
	mul.f32 	%f98, %f89, %f97;
	fma.rn.f32 	%f99, %f98, %f89, %f89;
	fma.rn.f32 	%f100, %f88, 0f3F317218, %f99;
	setp.gt.u32 	%p10, %r20, 2139095039;
	fma.rn.f32 	%f101, %f84, 0f7F800000, 0f7F800000;
	selp.f32 	%f102, %f101, %f100, %p10;
	setp.eq.f32 	%p11, %f84, 0f00000000;
	selp.f32 	%f103, 0fFF800000, %f102, %p11;
	mul.f32 	%f104, %f45, %f103;
	abs.f32 	%f105, %f104;
	mov.f32 	%f106, 0f3FB8AA3B;
	mul.rn.f32 	%f107, %f105, %f106;
	cvt.rzi.f32.f32 	%f108, %f107;
	abs.f32 	%f109, %f108;
	setp.gt.f32 	%p12, %f109, 0f42FC0000;
	mov.f32 	%f110, 0f42FC0000;
	copysign.f32 	%f111, %f108, %f110;
	selp.f32 	%f112, %f111, %f108, %p12;
	fma.rn.f32 	%f113, %f112, 0fBF317218, %f105;
	fma.rn.f32 	%f114, %f112, 0f3102E308, %f113;
	mul.f32 	%f10, %f114, 0f3FB8AA3B;
	add.f32 	%f115, %f112, 0f4B40007D;
	mov.b32 	%r24, %f115;
	shl.b32 	%r25, %r24, 23;
	mov.b32 	%f11, %r25;
	add.f32 	%f116, %f187, 0f80000301;
	sub.f32 	%f12, %f116, %f188;
	mul.f32 	%f117, %f50, 0fC9F12FC0;
	div.rn.f32 	%f13, %f189, %f117;
	abs.f32 	%f14, %f13;
	fma.rn.f32 	%f15, %f14, 0fBF000000, 0f3F000000;
	and.b32  	%r2, %r13, 3;
	and.b32  	%r3, %r14, 3;
	and.b32  	%r4, %r14, 2147483644;
	and.b32  	%r26, %r13, 2147483644;
	neg.s32 	%r5, %r26;
	mov.b32 	%r30, 0;
	div.rn.f32 	%f119, %f5, %f4;
	ex2.approx.ftz.f32 	%f146, %f10;
	mul.f32 	%f147, %f146, %f11;
$L__BB0_2:
	setp.ltu.f32 	%p13, %f197, %f1;
	setp.geu.f32 	%p14, %f197, 0fC15578D5;
	or.pred  	%p15, %p13, %p14;
	@%p15 bra 	$L__BB0_18;
	setp.lt.s32 	%p16, %r13, 1;
	add.f32 	%f197, %f197, 0f79B5D2BD;
	@%p16 bra 	$L__BB0_8;
	setp.lt.u32 	%p17, %r13, 4;
	setp.nan.f32 	%p18, %f9, %f9;
	setp.eq.f32 	%p19, %f3, 0f7B9948E6;
	setp.lt.s32 	%p20, %r1, 0;
	setp.lt.f32 	%p21, %f3, 0f7B9948E6;
	mul.f32 	%f120, %f119, %f119;
	fma.rn.f32 	%f121, %f120, 0f3B33710B, 0fBC807748;
	fma.rn.f32 	%f122, %f121, %f120, 0f3D2CDAB2;
	fma.rn.f32 	%f123, %f122, %f120, 0fBD992D10;
	fma.rn.f32 	%f124, %f123, %f120, 0f3DD9EA6C;
	fma.rn.f32 	%f125, %f124, %f120, 0fBE117CB1;
	fma.rn.f32 	%f126, %f125, %f120, 0f3E4CBCE0;
	fma.rn.f32 	%f127, %f126, %f120, 0fBEAAAA7D;
	mul.f32 	%f128, %f120, %f127;
	fma.rn.f32 	%f129, %f128, %f119, %f119;
	neg.f32 	%f130, %f129;
	fma.rn.f32 	%f131, 0f3F6EE581, 0f3FD774EB, %f130;
	selp.f32 	%f132, %f131, %f129, %p21;
	selp.f32 	%f133, %f129, %f130, %p21;
	fma.rn.f32 	%f134, %f6, 0f3FD774EB, %f133;
	selp.f32 	%f135, %f134, %f132, %p20;
	abs.f32 	%f136, %f135;
	selp.f32 	%f137, %f7, %f136, %p19;
	neg.f32 	%f138, %f137;
	selp.f32 	%f139, %f8, %f138, %p18;
	sub.f32 	%f18, %f2, %f139;
	mov.u32 	%r31, %r5;
	@%p17 bra 	$L__BB0_5;
	bra.uni 	$L__BB0_20;
$L__BB0_5:
	setp.eq.s32 	%p23, %r2, 0;
	@%p23 bra 	$L__BB0_8;
	setp.eq.s32 	%p24, %r2, 1;
	add.f32 	%f197, %f197, %f18;
	@%p24 bra 	$L__BB0_8;
	setp.eq.s32 	%p25, %r2, 2;
	add.f32 	%f143, %f197, %f18;
	add.f32 	%f144, %f143, %f18;
	selp.f32 	%f197, %f143, %f144, %p25;
$L__BB0_8:
	setp.lt.s32 	%p26, %r14, 1;
	@%p26 bra 	$L__BB0_16;
	setp.lt.u32 	%p27, %r14, 4;
	mov.f32 	%f148, 0f3E000000;
	div.approx.ftz.f32 	%f149, %f148, %f147;
	fma.rn.f32 	%f24, %f147, 0f40000000, %f149;
	@%p27 bra 	$L__BB0_12;
	mov.b32 	%r32, 0;
$L__BB0_11:
	add.f32 	%f150, %f197, %f24;
	add.f32 	%f151, %f12, %f150;
	add.f32 	%f152, %f151, %f24;
	add.f32 	%f153, %f12, %f152;
	add.f32 	%f154, %f153, %f24;
	add.f32 	%f155, %f12, %f154;
	add.f32 	%f156, %f155, %f24;
	add.f32 	%f197, %f12, %f156;
	add.s32 	%r32, %r32, 4;
	setp.ne.s32 	%p28, %r32, %r4;
	@%p28 bra 	$L__BB0_11;
$L__BB0_12:
	setp.eq.s32 	%p29, %r3, 0;
	@%p29 bra 	$L__BB0_16;
	setp.eq.s32 	%p30, %r3, 1;
	add.f32 	%f157, %f197, %f24;
	add.f32 	%f197, %f12, %f157;
	@%p30 bra 	$L__BB0_16;
	setp.eq.s32 	%p31, %r3, 2;
	add.f32 	%f158, %f197, %f24;
	add.f32 	%f197, %f12, %f158;
	@%p31 bra 	$L__BB0_16;
	add.f32 	%f159, %f197, %f24;
	add.f32 	%f197, %f12, %f159;
$L__BB0_16:
	setp.gtu.f32 	%p32, %f197, 0f3FC90FDB;
	@%p32 bra 	$L__BB0_18;
	setp.gt.f32 	%p33, %f13, 0f3F0F5C29;
	setp.gt.f32 	%p34, %f14, 0f3F0F5C29;
	setp.eq.f32 	%p35, %f14, 0f3F800000;
	rsqrt.approx.ftz.f32 	%f160, %f15;
	mul.f32 	%f161, %f15, %f160;
	mul.f32 	%f162, %f160, 0f3F000000;
	neg.f32 	%f163, %f161;
	fma.rn.f32 	%f164, %f163, %f162, 0f3F000000;
	fma.rn.f32 	%f165, %f161, %f164, %f161;
	selp.f32 	%f166, 0f00000000, %f165, %p35;
	selp.f32 	%f167, %f166, %f14, %p34;
	copysign.f32 	%f168, %f13, %f167;
	mul.f32 	%f169, %f168, %f168;
	fma.rn.f32 	%f170, %f169, 0f3D10ECEF, 0f3C8B1ABB;
	fma.rn.f32 	%f171, %f170, %f169, 0f3CFC028C;
	fma.rn.f32 	%f172, %f171, %f169, 0f3D372139;
	fma.rn.f32 	%f173, %f172, %f169, 0f3D9993DB;
	fma.rn.f32 	%f174, %f173, %f169, 0f3E2AAAC6;
	mul.f32 	%f175, %f169, %f174;
	fma.rn.f32 	%f176, %f175, %f168, %f168;
	neg.f32 	%f177, %f176;
	selp.f32 	%f178, %f176, %f177, %p34;
	fma.rn.f32 	%f179, 0f3F6EE581, 0f3FD774EB, %f178;
	selp.f32 	%f180, %f176, %f179, %p33;
	add.f32 	%f181, %f180, %f180;
	selp.f32 	%f182, %f181, %f180, %p34;
	mov.f32 	%f183, 0f77FA5D5F;
	sub.f32 	%f197, %f183, %f182;
$L__BB0_18:
	add.s32 	%r30, %r30, 1;
	setp.ne.s32 	%p36, %r30, %r12;
	@%p36 bra 	$L__BB0_2;
$L__BB0_19:
	add.u64 	%rd1, %SP, 0;
	add.u64 	%rd2, %SPL, 0;
	cvt.f64.f32 	%fd1, %f197;
	st.local.f64 	[%rd2], %fd1;
	mov.u64 	%rd3, $str;
	cvta.global.u64 	%rd4, %rd3;
	{ // callseq 0, 0
	.param .b64 param0;
	st.param.b64 	[param0], %rd4;
	.param .b64 param1;
	st.param.b64 	[param1], %rd1;
	.param .b32 retval0;
	call.uni (retval0), 
	vprintf, 
	(
	param0, 
	param1
	);
	ld.param.b32 	%r28, [retval0];
	} // callseq 0
	ret;
$L__BB0_20:
	add.f32 	%f140, %f197, %f18;
	add.f32 	%f141, %f140, %f18;
	add.f32 	%f142, %f141, %f18;
	add.f32 	%f197, %f142, %f18;
	add.s32 	%r31, %r31, 4;
	setp.eq.s32 	%p22, %r31, 0;
	@%p22 bra 	$L__BB0_5;
	bra.uni 	$L__BB0_20;

}


// ===== COMPILED SASS (sm_100) =====

	.target	sm_100

	.elftype	@"ET_EXEC"


//--------------------- .note.nv.tkinfo           --------------------------
	.section	.note.nv.tkinfo,"",@"SHT_NOTE"
	.sectionflags	@"SHF_NOTE_NV_TKINFO"
	.tkinfo
        /*0018*/ 	.word	0x00000002
        /*0030*/ 	.string	""
        /*0030*/ 	.string	"ptxas"
        /*0030*/ 	.string	"Cuda compilation tools, release 13.0, V13.0.88"
        /*0030*/ 	.string	"Build cuda_13.0.r13.0/compiler.36424714_0"
        /*0030*/ 	.string	"-arch sm_100 -m 64 "



//--------------------- .note.nv.cuinfo           --------------------------
	.section	.note.nv.cuinfo,"",@"SHT_NOTE"
	.sectionflags	@"SHF_NOTE_NV_CUINFO"
        /*0018*/ 	.short	0x0002
        /*001a*/ 	.short	0x0064
        /*001c*/ 	.short	0x0082
	.zero		2


//--------------------- .nv.info                  --------------------------
	.section	.nv.info,"",@"SHT_CUDA_INFO"
	.align	4


	//----- nvinfo : EIATTR_REGCOUNT
	.align		4
        /*0000*/ 	.byte	0x04, 0x2f
        /*0002*/ 	.short	(.L_2 - .L_1)
	.align		4
.L_1:
        /*0004*/ 	.word	index@(_Z7computefiffffiiffffffffff)
        /*0008*/ 	.word	0x00000019


	//----- nvinfo : EIATTR_FRAME_SIZE
	.align		4
.L_2:
        /*000c*/ 	.byte	0x04, 0x11
        /*000e*/ 	.short	(.L_4 - .L_3)
	.align		4
.L_3:
        /*0010*/ 	.word	index@($__internal_0_$__cuda_sm3x_div_rn_noftz_f32_slowpath)
        /*0014*/ 	.word	0x00000008


	//----- nvinfo : EIATTR_FRAME_SIZE
	.align		4
.L_4:
        /*0018*/ 	.byte	0x04, 0x11
        /*001a*/ 	.short	(.L_6 - .L_5)
	.align		4
.L_5:
        /*001c*/ 	.word	index@(_Z7computefiffffiiffffffffff)
        /*0020*/ 	.word	0x00000008


	//----- nvinfo : EIATTR_MIN_STACK_SIZE
	.align		4
.L_6:
        /*0024*/ 	.byte	0x04, 0x12
        /*0026*/ 	.short	(.L_8 - .L_7)
	.align		4
.L_7:
        /*0028*/ 	.word	index@(_Z7computefiffffiiffffffffff)
        /*002c*/ 	.word	0x00000008
.L_8:


//--------------------- .nv.compat                --------------------------
	.section	.nv.compat,"",@"SHT_CUDA_COMPAT_INFO"
	.align	4
        /*0000*/ 	.byte	0x02, 0x09, 0x00, 0x00, 0x02, 0x02, 0x01, 0x00, 0x02, 0x05, 0x05, 0x00, 0x03, 0x07, 0x01, 0x01
        /*0010*/ 	.byte	0x02, 0x03, 0x00, 0x00, 0x02, 0x06, 0x01, 0x00, 0x04, 0x0b, 0x08, 0x00, 0x01, 0x00, 0x00, 0x00
        /*0020*/ 	.byte	0x00, 0x00, 0x00, 0x00


//--------------------- .nv.info._Z7computefiffffiiffffffffff --------------------------
	.section	.nv.info._Z7computefiffffiiffffffffff,"",@"SHT_CUDA_INFO"
	.sectionflags	@""
	.align	4


	//----- nvinfo : EIATTR_CUDA_API_VERSION
	.align		4
        /*0000*/ 	.byte	0x04, 0x37
        /*0002*/ 	.short	(.L_10 - .L_9)
.L_9:
        /*0004*/ 	.word	0x00000082


	//----- nvinfo : EIATTR_KPARAM_INFO
	.align		4
.L_10:
        /*0008*/ 	.byte	0x04, 0x17
        /*000a*/ 	.short	(.L_12 - .L_11)
.L_11:
        /*000c*/ 	.word	0x00000000
        /*0010*/ 	.short	0x0011
        /*0012*/ 	.short	0x0044
        /*0014*/ 	.byte	0x00, 0xf0, 0x11, 0x00


	//----- nvinfo : EIATTR_KPARAM_INFO
	.align		4
.L_12:
        /*0018*/ 	.byte	0x04, 0x17
        /*001a*/ 	.short	(.L_14 - .L_13)
.L_13:
        /*001c*/ 	.word	0x00000000
        /*0020*/ 	.short	0x0010
        /*0022*/ 	.short	0x0040
        /*0024*/ 	.byte	0x00, 0xf0, 0x11, 0x00


	//----- nvinfo : EIATTR_KPARAM_INFO
	.align		4
.L_14:
        /*0028*/ 	.byte	0x04, 0x17
        /*002a*/ 	.short	(.L_16 - .L_15)
.L_15:
        /*002c*/ 	.word	0x00000000
        /*0030*/ 	.short	0x000f
        /*0032*/ 	.short	0x003c
        /*0034*/ 	.byte	0x00, 0xf0, 0x11, 0x00


	//----- nvinfo : EIATTR_KPARAM_INFO
	.align		4
.L_16:
        /*0038*/ 	.byte	0x04, 0x17
        /*003a*/ 	.short	(.L_18 - .L_17)
.L_17:
        /*003c*/ 	.word	0x00000000
        /*0040*/ 	.short	0x000e
        /*0042*/ 	.short	0x0038
        /*0044*/ 	.byte	0x00, 0xf0, 0x11, 0x00


	//----- nvinfo : EIATTR_KPARAM_INFO
	.align		4
.L_18:
        /*0048*/ 	.byte	0x04, 0x17
        /*004a*/ 	.short	(.L_20 - .L_19)
.L_19:
        /*004c*/ 	.word	0x00000000
        /*0050*/ 	.short	0x000d
        /*0052*/ 	.short	0x0034
        /*0054*/ 	.byte	0x00, 0xf0, 0x11, 0x00


	//----- nvinfo : EIATTR_KPARAM_INFO
	.align		4
.L_20:
        /*0058*/ 	.byte	0x04, 0x17
        /*005a*/ 	.short	(.L_22 - .L_21)
.L_21:
        /*005c*/ 	.word	0x00000000
        /*0060*/ 	.short	0x000c
        /*0062*/ 	.short	0x0030
        /*0064*/ 	.byte	0x00, 0xf0, 0x11, 0x00


	//----- nvinfo : EIATTR_KPARAM_INFO
	.align		4
.L_22:
        /*0068*/ 	.byte	0x04, 0x17
        /*006a*/ 	.short	(.L_24 - .L_23)
.L_23:
        /*006c*/ 	.word	0x00000000
        /*0070*/ 	.short	0x000b
        /*0072*/ 	.short	0x002c
        /*0074*/ 	.byte	0x00, 0xf0, 0x11, 0x00


	//----- nvinfo : EIATTR_KPARAM_INFO
	.align		4
.L_24:
        /*0078*/ 	.byte	0x04, 0x17
        /*007a*/ 	.short	(.L_26 - .L_25)
.L_25:
        /*007c*/ 	.word	0x00000000
        /*0080*/ 	.short	0x000a
        /*0082*/ 	.short	0x0028
        /*0084*/ 	.byte	0x00, 0xf0, 0x11, 0x00


	//----- nvinfo : EIATTR_KPARAM_INFO
	.align		4
.L_26:
        /*0088*/ 	.byte	0x04, 0x17
        /*008a*/ 	.short	(.L_28 - .L_27)
.L_27:
        /*008c*/ 	.word	0x00000000
        /*0090*/ 	.short	0x0009
        /*0092*/ 	.short	0x0024
        /*0094*/ 	.byte	0x00, 0xf0, 0x11, 0x00


	//----- nvinfo : EIATTR_KPARAM_INFO
	.align		4
.L_28:
        /*0098*/ 	.byte	0x04, 0x17
        /*009a*/ 	.short	(.L_30 - .L_29)
.L_29:
        /*009c*/ 	.word	0x00000000
        /*00a0*/ 	.short	0x0008
        /*00a2*/ 	.short	0x0020
        /*00a4*/ 	.byte	0x00, 0xf0, 0x11, 0x00


	//----- nvinfo : EIATTR_KPARAM_INFO
	.align		4
.L_30:
        /*00a8*/ 	.byte	0x04, 0x17
        /*00aa*/ 	.short	(.L_32 - .L_31)
.L_31:
        /*00ac*/ 	.word	0x00000000
        /*00b0*/ 	.short	0x0007
        /*00b2*/ 	.short	0x001c
        /*00b4*/ 	.byte	0x00, 0xf0, 0x11, 0x00


	//----- nvinfo : EIATTR_KPARAM_INFO
	.align		4
.L_32:
        /*00b8*/ 	.byte	0x04, 0x17
        /*00ba*/ 	.short	(.L_34 - .L_33)
.L_33:
        /*00bc*/ 	.word	0x00000000
        /*00c0*/ 	.short	0x0006
        /*00c2*/ 	.short	0x0018
        /*00c4*/ 	.byte	0x00, 0xf0, 0x11, 0x00


	//----- nvinfo : EIATTR_KPARAM_INFO
	.align		4
.L_34:
        /*00c8*/ 	.byte	0x04, 0x17
        /*00ca*/ 	.short	(.L_36 - .L_35)
.L_35:
        /*00cc*/ 	.word	0x00000000
        /*00d0*/ 	.short	0x0005
        /*00d2*/ 	.short	0x0014
        /*00d4*/ 	.byte	0x00, 0xf0, 0x11, 0x00


	//----- nvinfo : EIATTR_KPARAM_INFO
	.align		4
.L_36:
        /*00d8*/ 	.byte	0x04, 0x17
        /*00da*/ 	.short	(.L_38 - .L_37)
.L_37:
        /*00dc*/ 	.word	0x00000000
        /*00e0*/ 	.short	0x0004
        /*00e2*/ 	.short	0x0010
        /*00e4*/ 	.byte	0x00, 0xf0, 0x11, 0x00


	//----- nvinfo : EIATTR_KPARAM_INFO
	.align		4
.L_38:
        /*00e8*/ 	.byte	0x04, 0x17
        /*00ea*/ 	.short	(.L_40 - .L_39)
.L_39:
        /*00ec*/ 	.word	0x00000000
        /*00f0*/ 	.short	0x0003
        /*00f2*/ 	.short	0x000c
        /*00f4*/ 	.byte	0x00, 0xf0, 0x11, 0x00


	//----- nvinfo : EIATTR_KPARAM_INFO
	.align		4
.L_40:
        /*00f8*/ 	.byte	0x04, 0x17
        /*00fa*/ 	.short	(.L_42 - .L_41)
.L_41:
        /*00fc*/ 	.word	0x00000000
        /*0100*/ 	.short	0x0002
        /*0102*/ 	.short	0x0008
        /*0104*/ 	.byte	0x00, 0xf0, 0x11, 0x00


	//----- nvinfo : EIATTR_KPARAM_INFO
	.align		4
.L_42:
        /*0108*/ 	.byte	0x04, 0x17
        /*010a*/ 	.short	(.L_44 - .L_43)
.L_43:
        /*010c*/ 	.word	0x00000000
        /*0110*/ 	.short	0x0001
        /*0112*/ 	.short	0x0004
        /*0114*/ 	.byte	0x00, 0xf0, 0x11, 0x00


	//----- nvinfo : EIATTR_KPARAM_INFO
	.align		4
.L_44:
        /*0118*/ 	.byte	0x04, 0x17
        /*011a*/ 	.short	(.L_46 - .L_45)
.L_45:
        /*011c*/ 	.word	0x00000000
        /*0120*/ 	.short	0x0000
        /*0122*/ 	.short	0x0000
        /*0124*/ 	.byte	0x00, 0xf0, 0x11, 0x00


	//----- nvinfo : EIATTR_SPARSE_MMA_MASK
	.align		4
.L_46:
        /*0128*/ 	.byte	0x03, 0x50
        /*012a*/ 	.short	0x0000


	//----- nvinfo : EIATTR_MAXREG_COUNT
	.align		4
        /*012c*/ 	.byte	0x03, 0x1b
        /*012e*/ 	.short	0x00ff


	//----- nvinfo : EIATTR_EXTERNS
	.align		4
        /*0130*/ 	.byte	0x04, 0x0f
        /*0132*/ 	.short	(.L_48 - .L_47)


	//   ....[0]....
	.align		4
.L_47:
        /*0134*/ 	.word	index@(vprintf)


	//----- nvinfo : EIATTR_MERCURY_ISA_VERSION
	.align		4
.L_48:
        /*0138*/ 	.byte	0x03, 0x5f
        /*013a*/ 	.short	0x0101


	//----- nvinfo : EIATTR_VRC_CTA_INIT_COUNT
	.align		4
        /*013c*/ 	.byte	0x02, 0x4a
	.zero		1
	.zero		1


	//----- nvinfo : EIATTR_SYSCALL_OFFSETS
	.align		4
        /*0140*/ 	.byte	0x04, 0x46
        /*0142*/ 	.short	(.L_50 - .L_49)


	//   ....[0]....
.L_49:
        /*0144*/ 	.word	0x00001b10


	//----- nvinfo : EIATTR_EXIT_INSTR_OFFSETS
	.align		4
.L_50:
        /*0148*/ 	.byte	0x04, 0x1c
        /*014a*/ 	.short	(.L_52 - .L_51)


	//   ....[0]....
.L_51:
        /*014c*/ 	.word	0x00001b20


	//----- nvinfo : EIATTR_CRS_STACK_SIZE
	.align		4
.L_52:
        /*0150*/ 	.byte	0x04, 0x1e
        /*0152*/ 	.short	(.L_54 - .L_53)
.L_53:
        /*0154*/ 	.word	0x00000000


	//----- nvinfo : EIATTR_CBANK_PARAM_SIZE
	.align		4
.L_54:
        /*0158*/ 	.byte	0x03, 0x19
        /*015a*/ 	.short	0x0048


	//----- nvinfo : EIATTR_PARAM_CBANK
	.align		4
        /*015c*/ 	.byte	0x04, 0x0a
        /*015e*/ 	.short	(.L_56 - .L_55)
	.align		4
.L_55:
        /*0160*/ 	.word	index@(.nv.constant0._Z7computefiffffiiffffffffff)
        /*0164*/ 	.short	0x0380
        /*0166*/ 	.short	0x0048


	//----- nvinfo : EIATTR_SW_WAR
	.align		4
.L_56:
        /*0168*/ 	.byte	0x04, 0x36
        /*016a*/ 	.short	(.L_58 - .L_57)
.L_57:
        /*016c*/ 	.word	0x00000008
.L_58:


//--------------------- .nv.callgraph             --------------------------
	.section	.nv.callgraph,"",@"SHT_CUDA_CALLGRAPH"
	.align	4
	.sectionentsize	8
	.align		4
        /*0000*/ 	.word	0x00000000
	.align		4
        /*0004*/ 	.word	0xffffffff
	.align		4
        /*0008*/ 	.word	index@(_Z7computefiffffiiffffffffff)
	.align		4
        /*000c*/ 	.word	index@(vprintf)
	.align		4
        /*0010*/ 	.word	0x00000000
	.align		4
        /*0014*/ 	.word	0xfffffffe
	.align		4
        /*0018*/ 	.word	0x00000000
	.align		4
        /*001c*/ 	.word	0xfffffffd
	.align		4
        /*0020*/ 	.word	0x00000000
	.align		4
        /*0024*/ 	.word	0xfffffffc


//--------------------- .nv.constant4             --------------------------
	.section	.nv.constant4,"a",@progbits
	.align	8
	.align		8
.nv.constant4:
        /*0000*/ 	.dword	vprintf
	.align		8
        /*0008*/ 	.dword	$str


//--------------------- .text._Z7computefiffffiiffffffffff --------------------------
	.section	.text._Z7computefiffffiiffffffffff,"ax",@progbits
	.align	128
        .global         _Z7computefiffffiiffffffffff
        .type           _Z7computefiffffiiffffffffff,@function
        .size           _Z7computefiffffiiffffffffff,(.L_x_32 - _Z7computefiffffiiffffffffff)
        .other          _Z7computefiffffiiffffffffff,@"STO_CUDA_ENTRY STV_DEFAULT"
_Z7computefiffffiiffffffffff:
.text._Z7computefiffffiiffffffffff:
[----:B------:R-:W0:Y:S08]  /*0000*/  LDC R1, c[0x0][0x37c] ;  /* 0x0000df00ff017b82 */ /* 0x000e300000000800 */
[----:B------:R-:W1:Y:S01]  /*0010*/  LDC R4, c[0x0][0x388] ;  /* 0x0000e200ff047b82 */ /* 0x000e620000000800 */
[----:B------:R-:W-:Y:S01]  /*0020*/  HFMA2 R3, -RZ, RZ, 58272, -0.0572509765625 ;  /* 0x7b1dab54ff037431 */ /* 0x000fe200000001ff */
[----:B------:R-:W2:Y:S01]  /*0030*/  LDCU UR4, c[0x0][0x2f8] ;  /* 0x00005f00ff0477ac */ /* 0x000ea20008000800 */
[----:B------:R-:W-:-:S02]  /*0040*/  MOV R0, 0x3cfd3d4 ;  /* 0x03cfd3d400007802 */ /* 0x000fc40000000f00 */
[----:B0-----:R-:W-:Y:S01]  /*0050*/  IADD3 R1, PT, PT, R1, -0x8, RZ ;  /* 0xfffffff801017810 */ /* 0x001fe20007ffe0ff */
[----:B------:R-:W0:Y:S01]  /*0060*/  LDCU UR5, c[0x0][0x2fc] ;  /* 0x00005f80ff0577ac */ /* 0x000e220008000800 */
[----:B------:R-:W3:Y:S01]  /*0070*/  LDCU UR6, c[0x0][0x380] ;  /* 0x00007000ff0677ac */ /* 0x000ee20008000800 */
[----:B------:R-:W-:-:S04]  /*0080*/  FFMA R0, R3, -R0, 1 ;  /* 0x3f80000003007423 */ /* 0x000fc80000000800 */
[----:B------:R-:W-:Y:S01]  /*0090*/  FFMA R0, R0, R3, 8.18665553997843571526e+35 ;  /* 0x7b1dab5400007423 */ /* 0x000fe20000000003 */
[----:B--2---:R-:W-:Y:S01]  /*00a0*/  IADD3 R6, P1, PT, R1, UR4, RZ ;  /* 0x0000000401067c10 */ /* 0x004fe2000ff3e0ff */
[----:B-1----:R-:W1:Y:S02]  /*00b0*/  FCHK P0, R4, 1.2214999883409655663e-36 ;  /* 0x03cfd3d404007902 */ /* 0x002e640000000000 */
[----:B------:R-:W-:Y:S01]  /*00c0*/  FFMA R3, R0, R4, RZ ;  /* 0x0000000400037223 */ /* 0x000fe200000000ff */
[----:B0-----:R-:W-:-:S03]  /*00d0*/  IADD3.X R7, PT, PT, RZ, UR5, RZ, P1, !PT ;  /* 0x00000005ff077c10 */ /* 0x001fc60008ffe4ff */
[----:B------:R-:W-:-:S04]  /*00e0*/  FFMA R2, R3, -1.2214999883409655663e-36, R4 ;  /* 0x83cfd3d403027823 */ /* 0x000fc80000000004 */
[----:B------:R-:W-:Y:S01]  /*00f0*/  FFMA R2, R0, R2, R3 ;  /* 0x0000000200027223 */ /* 0x000fe20000000003 */
[----:B---3--:R-:W-:Y:S01]  /*0100*/  MOV R0, UR6 ;  /* 0x0000000600007c02 */ /* 0x008fe20008000f00 */
[----:B-1----:R-:W-:Y:S06]  /*0110*/  @!P0 BRA `(.L_x_0) ;  /* 0x0000000000108947 */ /* 0x002fec0003800000 */
[----:B------:R-:W0:Y:S01]  /*0120*/  LDC R2, c[0x0][0x388] ;  /* 0x0000e200ff027b82 */ /* 0x000e220000000800 */
[----:B------:R-:W-:Y:S02]  /*0130*/  MOV R3, 0x3cfd3d4 ;  /* 0x03cfd3d400037802 */ /* 0x000fe40000000f00 */
[----:B------:R-:W-:-:S07]  /*0140*/  MOV R16, 0x160 ;  /* 0x0000016000107802 */ /* 0x000fce0000000f00 */
[----:B0-----:R-:W-:Y:S05]  /*0150*/  CALL.REL.NOINC `($__internal_0_$__cuda_sm3x_div_rn_noftz_f32_slowpath) ;  /* 0x0000001800747944 */ /* 0x001fea0003c00000 */
.L_x_0:
[----:B------:R-:W-:Y:S02]  /*0160*/  MOV R10, R2 ;  /* 0x00000002000a7202 */ /* 0x000fe40000000f00 */
[----:B------:R-:W-:Y:S02]  /*0170*/  MOV R3, 0x3e055027 ;  /* 0x3e05502700037802 */ /* 0x000fe40000000f00 */
[----:B------:R-:W-:-:S04]  /*0180*/  FSETP.GEU.AND P0, PT, R10, 1.175494350822287508e-38, PT ;  /* 0x008000000a00780b */ /* 0x000fc80003f0e000 */
[----:B------:R-:W-:-:S09]  /*0190*/  FSEL R4, RZ, -23, P0 ;  /* 0xc1b80000ff047808 */ /* 0x000fd20000000000 */
[----:B------:R-:W-:-:S05]  /*01a0*/  @!P0 FMUL R10, R10, 8388608 ;  /* 0x4b0000000a0a8820 */ /* 0x000fca0000400000 */
[C---:B------:R-:W-:Y:S02]  /*01b0*/  IADD3 R2, PT, PT, R10.reuse, -0x3f2aaaab, RZ ;  /* 0xc0d555550a027810 */ /* 0x040fe40007ffe0ff */
[----:B------:R-:W-:Y:S02]  /*01c0*/  ISETP.GT.U32.AND P0, PT, R10, 0x7f7fffff, PT ;  /* 0x7f7fffff0a00780c */ /* 0x000fe40003f04070 */
[----:B------:R-:W-:Y:S02]  /*01d0*/  LOP3.LUT R5, R2, 0xff800000, RZ, 0xc0, !PT ;  /* 0xff80000002057812 */ /* 0x000fe400078ec0ff */
[C---:B------:R-:W-:Y:S02]  /*01e0*/  FSETP.NEU.AND P1, PT, R10.reuse, RZ, PT ;  /* 0x000000ff0a00720b */ /* 0x040fe40003f2d000 */
[-C--:B------:R-:W-:Y:S02]  /*01f0*/  IADD3 R2, PT, PT, R10, -R5.reuse, RZ ;  /* 0x800000050a027210 */ /* 0x080fe40007ffe0ff */
[----:B------:R-:W-:-:S03]  /*0200*/  I2FP.F32.S32 R5, R5 ;  /* 0x0000000500057245 */ /* 0x000fc60000201400 */
[----:B------:R-:W-:Y:S02]  /*0210*/  FADD R8, R2, -1 ;  /* 0xbf80000002087421 */ /* 0x000fe40000000000 */
[----:B------:R-:W-:Y:S01]  /*0220*/  FFMA R4, R5, 1.1920928955078125e-07, R4 ;  /* 0x3400000005047823 */ /* 0x000fe20000000004 */
[----:B------:R-:W-:Y:S01]  /*0230*/  MOV R5, 0x7f800000 ;  /* 0x7f80000000057802 */ /* 0x000fe20000000f00 */
[----:B------:R-:W-:-:S04]  /*0240*/  FFMA R3, R8, -R3, 0.14084610342979431152 ;  /* 0x3e1039f608037423 */ /* 0x000fc80000000803 */
[----:B------:R-:W-:-:S04]  /*0250*/  FFMA R3, R8, R3, -0.12148627638816833496 ;  /* 0xbdf8cdcc08037423 */ /* 0x000fc80000000003 */
[----:B------:R-:W-:-:S04]  /*0260*/  FFMA R3, R8, R3, 0.13980610668659210205 ;  /* 0x3e0f295508037423 */ /* 0x000fc80000000003 */
[----:B------:R-:W-:-:S04]  /*0270*/  FFMA R3, R8, R3, -0.16684235632419586182 ;  /* 0xbe2ad8b908037423 */ /* 0x000fc80000000003 */
[----:B------:R-:W-:-:S04]  /*0280*/  FFMA R3, R8, R3, 0.20012299716472625732 ;  /* 0x3e4ced0b08037423 */ /* 0x000fc80000000003 */
[----:B------:R-:W-:-:S04]  /*0290*/  FFMA R3, R8, R3, -0.24999669194221496582 ;  /* 0xbe7fff2208037423 */ /* 0x000fc80000000003 */
[C---:B------:R-:W-:Y:S02]  /*02a0*/  FFMA R9, R8.reuse, R3, 0.33333182334899902344 ;  /* 0x3eaaaa7808097423 */ /* 0x040fe40000000003 */
[----:B------:R-:W0:Y:S02]  /*02b0*/  LDC.64 R2, c[0x0][0x380] ;  /* 0x0000e000ff027b82 */ /* 0x000e240000000a00 */
[----:B------:R-:W-:-:S04]  /*02c0*/  FFMA R9, R8, R9, -0.5 ;  /* 0xbf00000008097423 */ /* 0x000fc80000000009 */
[----:B------:R-:W-:-:S04]  /*02d0*/  FMUL R9, R8, R9 ;  /* 0x0000000908097220 */ /* 0x000fc80000400000 */
[----:B------:R-:W-:-:S04]  /*02e0*/  FFMA R9, R8, R9, R8 ;  /* 0x0000000908097223 */ /* 0x000fc80000000008 */
[----:B------:R-:W-:Y:S01]  /*02f0*/  FFMA R4, R4, 0.69314718246459960938, R9 ;  /* 0x3f31721804047823 */ /* 0x000fe20000000009 */
[----:B------:R-:W-:Y:S01]  /*0300*/  MOV R9, 0x3ede5bd9 ;  /* 0x3ede5bd900097802 */ /* 0x000fe20000000f00 */
[----:B------:R-:W-:-:S04]  /*0310*/  @P0 FFMA R4, R10, R5, +INF ;  /* 0x7f8000000a040423 */ /* 0x000fc80000000005 */
[----:B------:R-:W-:Y:S01]  /*0320*/  FFMA R4, R4, R9, 1.296600051523154524e-16 ;  /* 0x25157ce104047423 */ /* 0x000fe20000000009 */
[----:B0-----:R-:W-:-:S04]  /*0330*/  ISETP.GE.AND P0, PT, R3, 0x1, PT ;  /* 0x000000010300780c */ /* 0x001fc80003f06270 */
[----:B------:R-:W-:-:S04]  /*0340*/  FSEL R3, R4, -INF , P1 ;  /* 0xff80000004037808 */ /* 0x000fc80000800000 */
[----:B------:R-:W-:-:S13]  /*0350*/  FSETP.LEU.OR P0, PT, R3, R2, !P0 ;  /* 0x000000020300720b */ /* 0x000fda000470b400 */
[----:B------:R-:W-:Y:S05]  /*0360*/  @P0 BRA `(.L_x_1) ;  /* 0x0000001400c80947 */ /* 0x000fea0003800000 */
[----:B------:R-:W0:Y:S02]  /*0370*/  LDC.64 R4, c[0x0][0x390] ;  /* 0x0000e400ff047b82 */ /* 0x000e240000000a00 */
[----:B0-----:R-:W-:-:S04]  /*0380*/  FADD R5, R5, -1.4060999854868567701e-37 ;  /* 0x823f636f05057421 */ /* 0x001fc80000000000 */
[----:B------:R-:W0:Y:S08]  /*0390*/  MUFU.RCP R2, R5 ;  /* 0x0000000500027308 */ /* 0x000e300000001000 */
[----:B------:R-:W1:Y:S01]  /*03a0*/  FCHK P0, R4, R5 ;  /* 0x0000000504007302 */ /* 0x000e620000000000 */
[----:B0-----:R-:W-:-:S04]  /*03b0*/  FFMA R3, -R5, R2, 1 ;  /* 0x3f80000005037423 */ /* 0x001fc80000000102 */
[----:B------:R-:W-:-:S04]  /*03c0*/  FFMA R3, R2, R3, R2 ;  /* 0x0000000302037223 */ /* 0x000fc80000000002 */
[----:B------:R-:W-:-:S04]  /*03d0*/  FFMA R2, R3, R4, RZ ;  /* 0x0000000403027223 */ /* 0x000fc800000000ff */
[----:B------:R-:W-:-:S04]  /*03e0*/  FFMA R9, -R5, R2, R4 ;  /* 0x0000000205097223 */ /* 0x000fc80000000104 */
[----:B------:R-:W-:Y:S01]  /*03f0*/  FFMA R3, R3, R9, R2 ;  /* 0x0000000903037223 */ /* 0x000fe20000000002 */
[----:B-1----:R-:W-:Y:S06]  /*0400*/  @!P0 BRA `(.L_x_2) ;  /* 0x0000000000148947 */ /* 0x002fec0003800000 */
[----:B------:R-:W0:Y:S01]  /*0410*/  LDC R2, c[0x0][0x390] ;  /* 0x0000e400ff027b82 */ /* 0x000e220000000800 */
[----:B------:R-:W-:Y:S02]  /*0420*/  MOV R3, R5 ;  /* 0x0000000500037202 */ /* 0x000fe40000000f00 */
[----:B------:R-:W-:-:S07]  /*0430*/  MOV R16, 0x450 ;  /* 0x0000045000107802 */ /* 0x000fce0000000f00 */
[----:B0-----:R-:W-:Y:S05]  /*0440*/  CALL.REL.NOINC `($__internal_0_$__cuda_sm3x_div_rn_noftz_f32_slowpath) ;  /* 0x0000001400b87944 */ /* 0x001fea0003c00000 */
[----:B------:R-:W-:-:S07]  /*0450*/  MOV R3, R2 ;  /* 0x0000000200037202 */ /* 0x000fce0000000f00 */
.L_x_2:
[----:B------:R-:W0:Y:S01]  /*0460*/  LDC R8, c[0x0][0x3a0] ;  /* 0x0000e800ff087b82 */ /* 0x000e220000000800 */
[----:B------:R-:W-:Y:S01]  /*0470*/  HFMA2 R2, -RZ, RZ, 0, 7.331371307373046875e-06 ;  /* 0x0000007bff027431 */ /* 0x000fe200000001ff */
[----:B------:R-:W-:Y:S01]  /*0480*/  MOV R5, 0x7f800000 ;  /* 0x7f80000000057802 */ /* 0x000fe20000000f00 */
[----:B------:R-:W1:Y:S04]  /*0490*/  LDCU UR4, c[0x0][0x38c] ;  /* 0x00007180ff0477ac */ /* 0x000e680008000800 */
[----:B------:R-:W-:-:S04]  /*04a0*/  FFMA R2, -R5, R2, 1 ;  /* 0x3f80000005027423 */ /* 0x000fc80000000102 */
[----:B------:R-:W-:Y:S01]  /*04b0*/  FFMA R2, R2, -R5, -INF ;  /* 0xff80000002027423 */ /* 0x000fe20000000805 */
[----:B-1----:R-:W-:Y:S01]  /*04c0*/  FMUL R5, R3, UR4 ;  /* 0x0000000403057c20 */ /* 0x002fe20008400000 */
[----:B0-----:R-:W0:Y:S02]  /*04d0*/  FCHK P0, R8, -1.7235971111195249972e-43 ;  /* 0x8000007b08007902 */ /* 0x001e240000000000 */
[----:B------:R-:W-:-:S04]  /*04e0*/  FFMA R9, R2, R8, RZ ;  /* 0x0000000802097223 */ /* 0x000fc800000000ff */
[----:B------:R-:W-:-:S04]  /*04f0*/  FFMA R4, R9, 1.7235971111195249972e-43, R8 ;  /* 0x0000007b09047823 */ /* 0x000fc80000000008 */
[----:B------:R-:W-:Y:S01]  /*0500*/  FFMA R9, R2, R4, R9 ;  /* 0x0000000402097223 */ /* 0x000fe20000000009 */
[----:B0-----:R-:W-:Y:S06]  /*0510*/  @!P0 BRA `(.L_x_3) ;  /* 0x0000000000148947 */ /* 0x001fec0003800000 */
[----:B------:R-:W0:Y:S01]  /*0520*/  LDC R2, c[0x0][0x3a0] ;  /* 0x0000e800ff027b82 */ /* 0x000e220000000800 */
[----:B------:R-:W-:Y:S02]  /*0530*/  MOV R3, 0x8000007b ;  /* 0x8000007b00037802 */ /* 0x000fe40000000f00 */
[----:B------:R-:W-:-:S07]  /*0540*/  MOV R16, 0x560 ;  /* 0x0000056000107802 */ /* 0x000fce0000000f00 */
[----:B0-----:R-:W-:Y:S05]  /*0550*/  CALL.REL.NOINC `($__internal_0_$__cuda_sm3x_div_rn_noftz_f32_slowpath) ;  /* 0x0000001400747944 */ /* 0x001fea0003c00000 */
[----:B------:R-:W-:-:S07]  /*0560*/  MOV R9, R2 ;  /* 0x0000000200097202 */ /* 0x000fce0000000f00 */
.L_x_3:
[----:B------:R-:W0:Y:S01]  /*0570*/  LDC R8, c[0x0][0x3b0] ;  /* 0x0000ec00ff087b82 */ /* 0x000e220000000800 */
[----:B------:R-:W-:Y:S01]  /*0580*/  UMOV UR4, 0x3c3c3b3 ;  /* 0x03c3c3b300047882 */ /* 0x000fe20000000000 */
[----:B------:R-:W-:Y:S01]  /*0590*/  FADD R9, R9, -1.02499999242383915721e+34 ;  /* 0xf7fcae9809097421 */ /* 0x000fe20000000000 */
[----:B------:R-:W-:Y:S01]  /*05a0*/  MOV R11, UR4 ;  /* 0x00000004000b7c02 */ /* 0x000fe20008000f00 */
[----:B0-----:R-:W0:Y:S08]  /*05b0*/  MUFU.RCP R2, R8 ;  /* 0x0000000800027308 */ /* 0x001e300000001000 */
[----:B------:R-:W1:Y:S01]  /*05c0*/  FCHK P0, R11, R8 ;  /* 0x000000080b007302 */ /* 0x000e620000000000 */
[----:B0-----:R-:W-:-:S04]  /*05d0*/  FFMA R3, R2, -R8, 1 ;  /* 0x3f80000002037423 */ /* 0x001fc80000000808 */
[----:B------:R-:W-:-:S04]  /*05e0*/  FFMA R2, R2, R3, R2 ;  /* 0x0000000302027223 */ /* 0x000fc80000000002 */
[----:B------:R-:W-:-:S04]  /*05f0*/  FFMA R3, R2, 1.1506000257646396969e-36, RZ ;  /* 0x03c3c3b302037823 */ /* 0x000fc800000000ff */
[----:B------:R-:W-:-:S04]  /*0600*/  FFMA R4, R3, -R8, 1.1506000257646396969e-36 ;  /* 0x03c3c3b303047423 */ /* 0x000fc80000000808 */
[----:B------:R-:W-:Y:S01]  /*0610*/  FFMA R3, R2, R4, R3 ;  /* 0x0000000402037223 */ /* 0x000fe20000000003 */
[----:B-1----:R-:W-:Y:S06]  /*0620*/  @!P0 BRA `(.L_x_4) ;  /* 0x0000000000148947 */ /* 0x002fec0003800000 */
[----:B------:R-:W0:Y:S01]  /*0630*/  LDC R3, c[0x0][0x3b0] ;  /* 0x0000ec00ff037b82 */ /* 0x000e220000000800 */
[----:B------:R-:W-:Y:S01]  /*0640*/  HFMA2 R2, -RZ, RZ, 5.7399272918701171875e-05, -3.849609375 ;  /* 0x03c3c3b3ff027431 */ /* 0x000fe200000001ff */
[----:B------:R-:W-:-:S07]  /*0650*/  MOV R16, 0x670 ;  /* 0x0000067000107802 */ /* 0x000fce0000000f00 */
[----:B0-----:R-:W-:Y:S05]  /*0660*/  CALL.REL.NOINC `($__internal_0_$__cuda_sm3x_div_rn_noftz_f32_slowpath) ;  /* 0x0000001400307944 */ /* 0x001fea0003c00000 */
[----:B------:R-:W-:-:S07]  /*0670*/  MOV R3, R2 ;  /* 0x0000000200037202 */ /* 0x000fce0000000f00 */
.L_x_4:
[----:B------:R-:W0:Y:S01]  /*0680*/  MUFU.RCP R2, R3 ;  /* 0x0000000300027308 */ /* 0x000e220000001000 */
[----:B------:R-:W-:Y:S02]  /*0690*/  UMOV UR4, 0x5b133b9 ;  /* 0x05b133b900047882 */ /* 0x000fe40000000000 */
[----:B------:R-:W-:-:S05]  /*06a0*/  MOV R8, UR4 ;  /* 0x0000000400087c02 */ /* 0x000fca0008000f00 */
[----:B------:R-:W1:Y:S01]  /*06b0*/  FCHK P0, R8, R3 ;  /* 0x0000000308007302 */ /* 0x000e620000000000 */
[----:B0-----:R-:W-:-:S04]  /*06c0*/  FFMA R11, R2, -R3, 1 ;  /* 0x3f800000020b7423 */ /* 0x001fc80000000803 */
[----:B------:R-:W-:-:S04]  /*06d0*/  FFMA R2, R2, R11, R2 ;  /* 0x0000000b02027223 */ /* 0x000fc80000000002 */
[----:B------:R-:W-:-:S04]  /*06e0*/  FFMA R4, R2, 1.6663999910840903013e-35, RZ ;  /* 0x05b133b902047823 */ /* 0x000fc800000000ff */
[----:B------:R-:W-:-:S04]  /*06f0*/  FFMA R11, R4, -R3, 1.6663999910840903013e-35 ;  /* 0x05b133b9040b7423 */ /* 0x000fc80000000803 */
[----:B------:R-:W-:Y:S01]  /*0700*/  FFMA R2, R2, R11, R4 ;  /* 0x0000000b02027223 */ /* 0x000fe20000000004 */
[----:B-1----:R-:W-:Y:S06]  /*0710*/  @!P0 BRA `(.L_x_5) ;  /* 0x00000000000c8947 */ /* 0x002fec0003800000 */
[----:B------:R-:W-:Y:S01]  /*0720*/  HFMA2 R2, -RZ, RZ, 8.6843967437744140625e-05, 0.2413330078125 ;  /* 0x05b133b9ff027431 */ /* 0x000fe200000001ff */
[----:B------:R-:W-:-:S07]  /*0730*/  MOV R16, 0x750 ;  /* 0x0000075000107802 */ /* 0x000fce0000000f00 */
[----:B------:R-:W-:Y:S05]  /*0740*/  CALL.REL.NOINC `($__internal_0_$__cuda_sm3x_div_rn_noftz_f32_slowpath) ;  /* 0x0000001000f87944 */ /* 0x000fea0003c00000 */
.L_x_5:
[----:B------:R-:W-:Y:S01]  /*0750*/  MOV R15, R2 ;  /* 0x00000002000f7202 */ /* 0x000fe20000000f00 */
[----:B------:R-:W-:Y:S01]  /*0760*/  HFMA2 R3, -RZ, RZ, 1.5048828125, 33.21875 ;  /* 0x3e055027ff037431 */ /* 0x000fe200000001ff */
[----:B------:R-:W0:Y:S01]  /*0770*/  LDCU.64 UR4, c[0x0][0x3a8] ;  /* 0x00007500ff0477ac */ /* 0x000e220008000a00 */
[----:B------:R-:W1:Y:S01]  /*0780*/  LDC R12, c[0x0][0x3a4] ;  /* 0x0000e900ff0c7b82 */ /* 0x000e620000000800 */
[----:B------:R-:W-:-:S04]  /*0790*/  FSETP.GEU.AND P0, PT, R15, 1.175494350822287508e-38, PT ;  /* 0x008000000f00780b */ /* 0x000fc80003f0e000 */
[----:B------:R-:W-:-:S09]  /*07a0*/  FSEL R4, RZ, -23, P0 ;  /* 0xc1b80000ff047808 */ /* 0x000fd20000000000 */
[----:B------:R-:W-:-:S05]  /*07b0*/  @!P0 FMUL R15, R15, 8388608 ;  /* 0x4b0000000f0f8820 */ /* 0x000fca0000400000 */
[C---:B------:R-:W-:Y:S02]  /*07c0*/  IADD3 R2, PT, PT, R15.reuse, -0x3f2aaaab, RZ ;  /* 0xc0d555550f027810 */ /* 0x040fe40007ffe0ff */
[----:B------:R-:W-:Y:S02]  /*07d0*/  ISETP.GT.U32.AND P0, PT, R15, 0x7f7fffff, PT ;  /* 0x7f7fffff0f00780c */ /* 0x000fe40003f04070 */
[----:B------:R-:W-:-:S04]  /*07e0*/  LOP3.LUT R8, R2, 0xff800000, RZ, 0xc0, !PT ;  /* 0xff80000002087812 */ /* 0x000fc800078ec0ff */
[----:B------:R-:W-:-:S05]  /*07f0*/  IADD3 R2, PT, PT, R15, -R8, RZ ;  /* 0x800000080f027210 */ /* 0x000fca0007ffe0ff */
[----:B------:R-:W-:-:S04]  /*0800*/  FADD R10, R2, -1 ;  /* 0xbf800000020a7421 */ /* 0x000fc80000000000 */
[----:B------:R-:W-:-:S04]  /*0810*/  FFMA R3, R10, -R3, 0.14084610342979431152 ;  /* 0x3e1039f60a037423 */ /* 0x000fc80000000803 */
[----:B------:R-:W-:-:S04]  /*0820*/  FFMA R3, R10, R3, -0.12148627638816833496 ;  /* 0xbdf8cdcc0a037423 */ /* 0x000fc80000000003 */
[----:B------:R-:W-:-:S04]  /*0830*/  FFMA R3, R10, R3, 0.13980610668659210205 ;  /* 0x3e0f29550a037423 */ /* 0x000fc80000000003 */
[----:B------:R-:W-:-:S04]  /*0840*/  FFMA R3, R10, R3, -0.16684235632419586182 ;  /* 0xbe2ad8b90a037423 */ /* 0x000fc80000000003 */
[----:B------:R-:W-:-:S04]  /*0850*/  FFMA R3, R10, R3, 0.20012299716472625732 ;  /* 0x3e4ced0b0a037423 */ /* 0x000fc80000000003 */
[----:B------:R-:W-:-:S04]  /*0860*/  FFMA R3, R10, R3, -0.24999669194221496582 ;  /* 0xbe7fff220a037423 */ /* 0x000fc80000000003 */
[C---:B------:R-:W-:Y:S02]  /*0870*/  FFMA R11, R10.reuse, R3, 0.33333182334899902344 ;  /* 0x3eaaaa780a0b7423 */ /* 0x040fe40000000003 */
[----:B------:R-:W2:Y:S02]  /*0880*/  LDC.64 R2, c[0x0][0x3c0] ;  /* 0x0000f000ff027b82 */ /* 0x000ea40000000a00 */
[C---:B------:R-:W-:Y:S01]  /*0890*/  FFMA R13, R10.reuse, R11, -0.5 ;  /* 0xbf0000000a0d7423 */ /* 0x040fe2000000000b */
[----:B------:R-:W-:Y:S02]  /*08a0*/  I2FP.F32.S32 R11, R8 ;  /* 0x00000008000b7245 */ /* 0x000fe40000201400 */
[----:B------:R-:W-:Y:S01]  /*08b0*/  MOV R8, 0x7f800000 ;  /* 0x7f80000000087802 */ /* 0x000fe20000000f00 */
[----:B------:R-:W-:Y:S02]  /*08c0*/  FMUL R13, R10, R13 ;  /* 0x0000000d0a0d7220 */ /* 0x000fe40000400000 */
[----:B------:R-:W-:Y:S01]  /*08d0*/  FFMA R4, R11, 1.1920928955078125e-07, R4 ;  /* 0x340000000b047823 */ /* 0x000fe20000000004 */
[----:B------:R-:W-:-:S02]  /*08e0*/  HFMA2 R11, -RZ, RZ, 3.4921875, 0 ;  /* 0x42fc0000ff0b7431 */ /* 0x000fc400000001ff */
[----:B------:R-:W-:-:S04]  /*08f0*/  FFMA R13, R10, R13, R10 ;  /* 0x0000000d0a0d7223 */ /* 0x000fc8000000000a */
[----:B------:R-:W-:Y:S01]  /*0900*/  FFMA R4, R4, 0.69314718246459960938, R13 ;  /* 0x3f31721804047823 */ /* 0x000fe2000000000d */
[C---:B------:R-:W-:Y:S01]  /*0910*/  @P0 FFMA R4, R15.reuse, R8, +INF ;  /* 0x7f8000000f040423 */ /* 0x040fe20000000008 */
[----:B------:R-:W-:-:S04]  /*0920*/  FSETP.NEU.AND P0, PT, R15, RZ, PT ;  /* 0x000000ff0f00720b */ /* 0x000fc80003f0d000 */
[----:B------:R-:W-:Y:S01]  /*0930*/  FSEL R4, R4, -INF , P0 ;  /* 0xff80000004047808 */ /* 0x000fe20000000000 */
[----:B--2---:R-:W-:-:S04]  /*0940*/  FMUL R15, R3, -1975800 ;  /* 0xc9f12fc0030f7820 */ /* 0x004fc80000400000 */
[----:B0-----:R-:W-:Y:S01]  /*0950*/  FMUL R4, R4, UR5 ;  /* 0x0000000504047c20 */ /* 0x001fe20008400000 */
[----:B------:R-:W0:Y:S03]  /*0960*/  MUFU.RCP R10, R15 ;  /* 0x0000000f000a7308 */ /* 0x000e260000001000 */
[----:B------:R-:W-:-:S06]  /*0970*/  FMUL R8, |R4|, 1.4426950216293334961 ;  /* 0x3fb8aa3b04087820 */ /* 0x000fcc0000400200 */
[----:B------:R-:W2:Y:S01]  /*0980*/  FRND.TRUNC R8, R8 ;  /* 0x0000000800087307 */ /* 0x000ea2000020d000 */
[----:B0-----:R-:W-:-:S04]  /*0990*/  FFMA R3, -R15, R10, 1 ;  /* 0x3f8000000f037423 */ /* 0x001fc8000000010a */
[----:B------:R-:W-:Y:S01]  /*09a0*/  FFMA R3, R10, R3, R10 ;  /* 0x000000030a037223 */ /* 0x000fe2000000000a */
[----:B-1----:R-:W-:Y:S01]  /*09b0*/  FADD R10, R12, UR4 ;  /* 0x000000040c0a7e21 */ /* 0x002fe20008000000 */
[----:B--2---:R-:W-:Y:S02]  /*09c0*/  FSETP.GT.AND P0, PT, |R8|, 126, PT ;  /* 0x42fc00000800780b */ /* 0x004fe40003f04200 */
[----:B------:R-:W-:Y:S01]  /*09d0*/  LOP3.LUT R11, R11, 0x80000000, R8, 0xb8, !PT ;  /* 0x800000000b0b7812 */ /* 0x000fe200078eb808 */
[----:B------:R-:W-:Y:S01]  /*09e0*/  FFMA R12, R3, R2, RZ ;  /* 0x00000002030c7223 */ /* 0x000fe200000000ff */
[C---:B------:R-:W-:Y:S02]  /*09f0*/  FSETP.GEU.AND P2, PT, |R10|.reuse, 1.59179995064933965647e+36, PT ;  /* 0x7b9948e60a00780b */ /* 0x040fe40003f4e200 */
[----:B------:R-:W-:Y:S01]  /*0a00*/  FSEL R11, R11, R8, P0 ;  /* 0x000000080b0b7208 */ /* 0x000fe20000000000 */
[----:B------:R-:W-:Y:S01]  /*0a10*/  FFMA R8, -R15, R12, R2 ;  /* 0x0000000c0f087223 */ /* 0x000fe20000000102 */
[----:B------:R-:W-:-:S03]  /*0a20*/  FMNMX R13, |R10|, 1.59179995064933965647e+36, PT ;  /* 0x7b9948e60a0d7809 */ /* 0x000fc60003800200 */
[C---:B------:R-:W-:Y:S01]  /*0a30*/  FFMA R4, R11.reuse, -0.69314718246459960938, |R4| ;  /* 0xbf3172180b047823 */ /* 0x040fe20000000404 */
[----:B------:R-:W0:Y:S01]  /*0a40*/  FCHK P0, R2, R15 ;  /* 0x0000000f02007302 */ /* 0x000e220000000000 */
[----:B------:R-:W-:Y:S01]  /*0a50*/  FADD R14, R11, 12583037 ;  /* 0x4b40007d0b0e7421 */ /* 0x000fe20000000000 */
[----:B------:R-:W-:Y:S01]  /*0a60*/  FFMA R8, R3, R8, R12 ;  /* 0x0000000803087223 */ /* 0x000fe2000000000c */
[----:B------:R-:W-:Y:S01]  /*0a70*/  FFMA R4, R11, 1.9046542121259335545e-09, R4 ;  /* 0x3102e3080b047823 */ /* 0x000fe20000000004 */
[----:B------:R-:W-:Y:S02]  /*0a80*/  FMNMX.NAN R12, |R10|, 1.59179995064933965647e+36, !PT ;  /* 0x7b9948e60a0c7809 */ /* 0x000fe40007820200 */
[----:B------:R-:W-:Y:S01]  /*0a90*/  SHF.L.U32 R11, R14, 0x17, RZ ;  /* 0x000000170e0b7819 */ /* 0x000fe200000006ff */
[----:B------:R-:W-:Y:S01]  /*0aa0*/  FMUL R14, R4, 1.4426950216293334961 ;  /* 0x3fb8aa3b040e7820 */ /* 0x000fe20000400000 */
[----:B0-----:R-:W-:Y:S06]  /*0ab0*/  @!P0 BRA `(.L_x_6) ;  /* 0x0000000000148947 */ /* 0x001fec0003800000 */
[----:B------:R-:W0:Y:S01]  /*0ac0*/  LDC R2, c[0x0][0x3c0] ;  /* 0x0000f000ff027b82 */ /* 0x000e220000000800 */
[----:B------:R-:W-:Y:S02]  /*0ad0*/  MOV R3, R15 ;  /* 0x0000000f00037202 */ /* 0x000fe40000000f00 */
[----:B------:R-:W-:-:S07]  /*0ae0*/  MOV R16, 0xb00 ;  /* 0x00000b0000107802 */ /* 0x000fce0000000f00 */
[----:B0-----:R-:W-:Y:S05]  /*0af0*/  CALL.REL.NOINC `($__internal_0_$__cuda_sm3x_div_rn_noftz_f32_slowpath) ;  /* 0x00000010000c7944 */ /* 0x001fea0003c00000 */
[----:B------:R-:W-:-:S07]  /*0b00*/  MOV R8, R2 ;  /* 0x0000000200087202 */ /* 0x000fce0000000f00 */
.L_x_6:
[----:B------:R-:W0:Y:S01]  /*0b10*/  MUFU.RCP R3, R12 ;  /* 0x0000000c00037308 */ /* 0x000e220000001000 */
[----:B------:R-:W-:Y:S01]  /*0b20*/  MOV R17, 0x3f000000 ;  /* 0x3f00000000117802 */ /* 0x000fe20000000f00 */
[----:B------:R-:W-:-:S04]  /*0b30*/  UMOV UR4, URZ ;  /* 0x000000ff00047c82 */ /* 0x000fc80008000000 */
[----:B------:R-:W-:Y:S02]  /*0b40*/  FFMA R4, |R8|, -R17, 0.5 ;  /* 0x3f00000008047423 */ /* 0x000fe40000000a11 */
[----:B------:R-:W1:Y:S01]  /*0b50*/  FCHK P0, R13, R12 ;  /* 0x0000000c0d007302 */ /* 0x000e620000000000 */
[----:B0-----:R-:W-:-:S04]  /*0b60*/  FFMA R2, R3, -R12, 1 ;  /* 0x3f80000003027423 */ /* 0x001fc8000000080c */
[----:B------:R-:W-:-:S04]  /*0b70*/  FFMA R2, R3, R2, R3 ;  /* 0x0000000203027223 */ /* 0x000fc80000000003 */
[----:B------:R-:W-:-:S04]  /*0b80*/  FFMA R3, R2, R13, RZ ;  /* 0x0000000d02037223 */ /* 0x000fc800000000ff */
[----:B------:R-:W-:-:S04]  /*0b90*/  FFMA R15, R3, -R12, R13 ;  /* 0x8000000c030f7223 */ /* 0x000fc8000000000d */
[----:B------:R-:W-:Y:S01]  /*0ba0*/  FFMA R2, R2, R15, R3 ;  /* 0x0000000f02027223 */ /* 0x000fe20000000003 */
[----:B-1----:R-:W-:Y:S06]  /*0bb0*/  @!P0 BRA `(.L_x_7) ;  /* 0x0000000000108947 */ /* 0x002fec0003800000 */
[----:B------:R-:W-:Y:S02]  /*0bc0*/  MOV R2, R13 ;  /* 0x0000000d00027202 */ /* 0x000fe40000000f00 */
[----:B------:R-:W-:Y:S02]  /*0bd0*/  MOV R3, R12 ;  /* 0x0000000c00037202 */ /* 0x000fe40000000f00 */
[----:B------:R-:W-:-:S07]  /*0be0*/  MOV R16, 0xc00 ;  /* 0x00000c0000107802 */ /* 0x000fce0000000f00 */
[----:B------:R-:W-:Y:S05]  /*0bf0*/  CALL.REL.NOINC `($__internal_0_$__cuda_sm3x_div_rn_noftz_f32_slowpath) ;  /* 0x0000000c00cc7944 */ /* 0x000fea0003c00000 */
.L_x_7:
[----:B------:R-:W-:Y:S02]  /*0c00*/  HFMA2 R12, -RZ, RZ, 0.89990234375, 10328 ;  /* 0x3b33710bff0c7431 */ /* 0x000fe400000001ff */
[----:B------:R-:W-:Y:S01]  /*0c10*/  FMUL R3, R2, R2 ;  /* 0x0000000202037220 */ /* 0x000fe20000400000 */
[----:B------:R-:W-:Y:S01]  /*0c20*/  MOV R15, 0x3f6ee581 ;  /* 0x3f6ee581000f7802 */ /* 0x000fe20000000f00 */
[----:B------:R-:W0:Y:S01]  /*0c30*/  LDC R17, c[0x0][0x3b4] ;  /* 0x0000ed00ff117b82 */ /* 0x000e220000000800 */
[C---:B------:R-:W-:Y:S01]  /*0c40*/  ISETP.GE.AND P0, PT, R10.reuse, RZ, PT ;  /* 0x000000ff0a00720c */ /* 0x040fe20003f06270 */
[----:B------:R-:W-:Y:S01]  /*0c50*/  HFMA2 R16, -RZ, RZ, 2.04296875, -15.78125 ;  /* 0x4016cbe4ff107431 */ /* 0x000fe200000001ff */
[----:B------:R-:W-:Y:S01]  /*0c60*/  FSETP.GEU.AND P1, PT, |R10|, 1.59179995064933965647e+36, PT ;  /* 0x7b9948e60a00780b */ /* 0x000fe20003f2e200 */
[----:B------:R-:W1:Y:S01]  /*0c70*/  LDCU UR5, c[0x0][0x3b8] ;  /* 0x00007700ff0577ac */ /* 0x000e620008000800 */
[----:B------:R-:W2:Y:S01]  /*0c80*/  MUFU.EX2 R14, R14 ;  /* 0x0000000e000e7308 */ /* 0x000ea20000000800 */
[----:B------:R-:W-:-:S04]  /*0c90*/  FFMA R12, R3, R12, -0.015681877732276916504 ;  /* 0xbc807748030c7423 */ /* 0x000fc8000000000c */
[----:B------:R-:W-:-:S04]  /*0ca0*/  FFMA R12, R3, R12, 0.042200751602649688721 ;  /* 0x3d2cdab2030c7423 */ /* 0x000fc8000000000c */
[----:B------:R-:W-:-:S04]  /*0cb0*/  FFMA R12, R3, R12, -0.074792981147766113281 ;  /* 0xbd992d10030c7423 */ /* 0x000fc8000000000c */
[----:B------:R-:W-:Y:S01]  /*0cc0*/  FFMA R12, R3, R12, 0.10640415549278259277 ;  /* 0x3dd9ea6c030c7423 */ /* 0x000fe2000000000c */
[----:B--2---:R-:W-:-:S03]  /*0cd0*/  FMUL R11, R11, R14 ;  /* 0x0000000e0b0b7220 */ /* 0x004fc60000400000 */
[----:B------:R-:W-:-:S04]  /*0ce0*/  FFMA R12, R3, R12, -0.14207722246646881104 ;  /* 0xbe117cb1030c7423 */ /* 0x000fc8000000000c */
[----:B------:R-:W-:-:S04]  /*0cf0*/  FFMA R12, R3, R12, 0.19993925094604492188 ;  /* 0x3e4cbce0030c7423 */ /* 0x000fc8000000000c */
[----:B------:R-:W-:-:S04]  /*0d00*/  FFMA R12, R3, R12, -0.33333197236061096191 ;  /* 0xbeaaaa7d030c7423 */ /* 0x000fc8000000000c */
[----:B------:R-:W-:-:S04]  /*0d10*/  FMUL R3, R3, R12 ;  /* 0x0000000c03037220 */ /* 0x000fc80000400000 */
[----:B------:R-:W-:Y:S02]  /*0d20*/  FFMA R12, R3, R2, R2 ;  /* 0x00000002030c7223 */ /* 0x000fe40000000002 */
[----:B------:R-:W2:Y:S02]  /*0d30*/  LDC.64 R2, c[0x0][0x398] ;  /* 0x0000e600ff027b82 */ /* 0x000ea40000000a00 */
[C---:B------:R-:W-:Y:S01]  /*0d40*/  FFMA R13, R15.reuse, 1.6832555532455444336, -R12 ;  /* 0x3fd774eb0f0d7823 */ /* 0x040fe2000000080c */
[----:B------:R-:W-:-:S04]  /*0d50*/  FSEL R15, R15, 1.8663789033889770508, !P2 ;  /* 0x3feee5810f0f7808 */ /* 0x000fc80005000000 */
[-C--:B------:R-:W-:Y:S02]  /*0d60*/  FSEL R13, R13, R12.reuse, !P1 ;  /* 0x0000000c0d0d7208 */ /* 0x080fe40004800000 */
[----:B------:R-:W-:Y:S02]  /*0d70*/  FSEL R12, R12, -R12, !P1 ;  /* 0x8000000c0c0c7208 */ /* 0x000fe40004800000 */
[C---:B------:R-:W-:Y:S01]  /*0d80*/  FSETP.NEU.AND P1, PT, |R10|.reuse, 1.59179995064933965647e+36, PT ;  /* 0x7b9948e60a00780b */ /* 0x040fe20003f2d200 */
[----:B------:R-:W-:Y:S02]  /*0d90*/  FADD R10, |R10|, 1.59179995064933965647e+36 ;  /* 0x7b9948e60a0a7421 */ /* 0x000fe40000000200 */
[----:B------:R-:W-:Y:S01]  /*0da0*/  @!P0 FFMA R13, R15, 1.6832555532455444336, R12 ;  /* 0x3fd774eb0f0d8823 */ /* 0x000fe2000000000c */
[----:B------:R-:W-:Y:S02]  /*0db0*/  FSEL R12, R16, 0.78539818525314331055, !P0 ;  /* 0x3f490fdb100c7808 */ /* 0x000fe40004000000 */
[----:B------:R-:W-:-:S02]  /*0dc0*/  FSETP.NAN.AND P0, PT, R10, R10, PT ;  /* 0x0000000a0a00720b */ /* 0x000fc40003f08000 */
[----:B------:R-:W-:-:S04]  /*0dd0*/  FSEL R13, R12, |R13|, !P1 ;  /* 0x4000000d0c0d7208 */ /* 0x000fc80004800000 */
[----:B------:R-:W-:Y:S01]  /*0de0*/  FSEL R10, R10, -R13, P0 ;  /* 0x8000000d0a0a7208 */ /* 0x000fe20000000000 */
[----:B0-----:R-:W-:Y:S01]  /*0df0*/  FADD R13, R17, -1.0775985190657843275e-42 ;  /* 0x80000301110d7421 */ /* 0x001fe20000000000 */
[C---:B--2---:R-:W-:Y:S02]  /*0e00*/  LOP3.LUT R12, R2.reuse, 0x7ffffffc, RZ, 0xc0, !PT ;  /* 0x7ffffffc020c7812 */ /* 0x044fe400078ec0ff */
[----:B------:R-:W-:Y:S01]  /*0e10*/  LOP3.LUT R16, R3, 0x7ffffffc, RZ, 0xc0, !PT ;  /* 0x7ffffffc03107812 */ /* 0x000fe200078ec0ff */
[----:B------:R-:W-:Y:S01]  /*0e20*/  FADD R9, R9, -R10 ;  /* 0x8000000a09097221 */ /* 0x000fe20000000000 */
[----:B------:R-:W-:Y:S01]  /*0e30*/  LOP3.LUT R10, R2, 0x3, RZ, 0xc0, !PT ;  /* 0x00000003020a7812 */ /* 0x000fe200078ec0ff */
[----:B-1----:R-:W-:Y:S01]  /*0e40*/  FADD R2, R13, -UR5 ;  /* 0x800000050d027e21 */ /* 0x002fe20008000000 */
[----:B------:R-:W-:Y:S02]  /*0e50*/  LOP3.LUT R3, R3, 0x3, RZ, 0xc0, !PT ;  /* 0x0000000303037812 */ /* 0x000fe400078ec0ff */
[----:B------:R-:W-:-:S07]  /*0e60*/  IADD3 R12, PT, PT, -R12, RZ, RZ ;  /* 0x000000ff0c0c7210 */ /* 0x000fce0007ffe1ff */
.L_x_21:
[----:B------:R-:W0:Y:S01]  /*0e70*/  LDCU UR5, c[0x0][0x384] ;  /* 0x00007080ff0577ac */ /* 0x000e220008000800 */
[----:B------:R-:W-:Y:S01]  /*0e80*/  FSETP.GEU.AND P0, PT, R0, -13.342000007629394531, PT ;  /* 0xc15578d50000780b */ /* 0x000fe20003f0e000 */
[----:B------:R-:W-:-:S03]  /*0e90*/  UIADD3 UR4, UPT, UPT, UR4, 0x1, URZ ;  /* 0x0000000104047890 */ /* 0x000fc6000fffe0ff */
[----:B------:R-:W-:Y:S01]  /*0ea0*/  FSETP.LTU.OR P0, PT, R0, R5, P0 ;  /* 0x000000050000720b */ /* 0x000fe20000709400 */
[----:B0-----:R-:W-:-:S12]  /*0eb0*/  UISETP.NE.AND UP0, UPT, UR4, UR5, UPT ;  /* 0x000000050400728c */ /* 0x001fd8000bf05270 */
[----:B------:R-:W-:Y:S05]  /*0ec0*/  @P0 BRA `(.L_x_8) ;  /* 0x0000000800ec0947 */ /* 0x000fea0003800000 */
[----:B------:R-:W0:Y:S01]  /*0ed0*/  LDCU UR5, c[0x0][0x398] ;  /* 0x00007300ff0577ac */ /* 0x000e220008000800 */
[----:B------:R-:W-:Y:S01]  /*0ee0*/  FADD R0, R0, 1.18010001441785730939e+35 ;  /* 0x79b5d2bd00007421 */ /* 0x000fe20000000000 */
[----:B0-----:R-:W-:-:S09]  /*0ef0*/  UISETP.GE.AND UP1, UPT, UR5, 0x1, UPT ;  /* 0x000000010500788c */ /* 0x001fd2000bf26270 */
[----:B------:R-:W-:Y:S05]  /*0f00*/  BRA.U !UP1, `(.L_x_9) ;  /* 0x0000000109ec7547 */ /* 0x000fea000b800000 */
[----:B------:R-:W-:-:S09]  /*0f10*/  UISETP.GE.U32.AND UP1, UPT, UR5, 0x4, UPT ;  /* 0x000000040500788c */ /* 0x000fd2000bf26070 */
[----:B------:R-:W-:Y:S05]  /*0f20*/  BRA.U !UP1, `(.L_x_10) ;  /* 0x0000000109c47547 */ /* 0x000fea000b800000 */
[----:B------:R-:W-:-:S04]  /*0f30*/  MOV R13, R12 ;  /* 0x0000000c000d7202 */ /* 0x000fc80000000f00 */
[----:B------:R-:W-:-:S13]  /*0f40*/  ISETP.GE.AND P0, PT, R13, RZ, PT ;  /* 0x000000ff0d00720c */ /* 0x000fda0003f06270 */
[----:B------:R-:W-:Y:S05]  /*0f50*/  @P0 BRA `(.L_x_11) ;  /* 0x00000000009c0947 */ /* 0x000fea0003800000 */
[----:B------:R-:W-:Y:S02]  /*0f60*/  IADD3 R14, PT, PT, -R13, RZ, RZ ;  /* 0x000000ff0d0e7210 */ /* 0x000fe40007ffe1ff */
[----:B------:R-:W-:Y:S02]  /*0f70*/  PLOP3.LUT P0, PT, PT, PT, PT, 0x80, 0x8 ;  /* 0x000000000008781c */ /* 0x000fe40003f0f070 */
[----:B------:R-:W-:-:S13]  /*0f80*/  ISETP.GT.AND P1, PT, R14, 0xc, PT ;  /* 0x0000000c0e00780c */ /* 0x000fda0003f24270 */
[----:B------:R-:W-:Y:S05]  /*0f90*/  @!P1 BRA `(.L_x_12) ;  /* 0x0000000000509947 */ /* 0x000fea0003800000 */
[----:B------:R-:W-:-:S13]  /*0fa0*/  PLOP3.LUT P0, PT, PT, PT, PT, 0x8, 0x80 ;  /* 0x000000000080781c */ /* 0x000fda0003f0e170 */
.L_x_13:
[----:B------:R-:W-:Y:S01]  /*0fb0*/  FADD R0, R9, R0 ;  /* 0x0000000009007221 */ /* 0x000fe20000000000 */
[----:B------:R-:W-:-:S03]  /*0fc0*/  IADD3 R13, PT, PT, R13, 0x10, RZ ;  /* 0x000000100d0d7810 */ /* 0x000fc60007ffe0ff */
[----:B------:R-:W-:Y:S01]  /*0fd0*/  FADD R0, R9, R0 ;  /* 0x0000000009007221 */ /* 0x000fe20000000000 */
[----:B------:R-:W-:-:S03]  /*0fe0*/  ISETP.GE.AND P1, PT, R13, -0xc, PT ;  /* 0xfffffff40d00780c */ /* 0x000fc60003f26270 */
[----:B------:R-:W-:-:S04]  /*0ff0*/  FADD R0, R9, R0 ;  /* 0x0000000009007221 */ /* 0x000fc80000000000 */
        /* <DEDUP_REMOVED lines=12> */
[----:B------:R-:W-:Y:S01]  /*10c0*/  FADD R0, R9, R0 ;  /* 0x0000000009007221 */ /* 0x000fe20000000000 */
[----:B------:R-:W-:Y:S06]  /*10d0*/  @!P1 BRA `(.L_x_13) ;  /* 0xfffffffc00b49947 */ /* 0x000fec000383ffff */
.L_x_12:
[----:B------:R-:W-:-:S04]  /*10e0*/  IADD3 R14, PT, PT, -R13, RZ, RZ ;  /* 0x000000ff0d0e7210 */ /* 0x000fc80007ffe1ff */
[----:B------:R-:W-:-:S13]  /*10f0*/  ISETP.GT.AND P1, PT, R14, 0x4, PT ;  /* 0x000000040e00780c */ /* 0x000fda0003f24270 */
[----:B------:R-:W-:Y:S05]  /*1100*/  @!P1 BRA `(.L_x_14) ;  /* 0x0000000000289947 */ /* 0x000fea0003800000 */
[----:B------:R-:W-:Y:S01]  /*1110*/  FADD R0, R0, R9 ;  /* 0x0000000900007221 */ /* 0x000fe20000000000 */
[----:B------:R-:W-:Y:S02]  /*1120*/  PLOP3.LUT P0, PT, PT, PT, PT, 0x8, 0x80 ;  /* 0x000000000080781c */ /* 0x000fe40003f0e170 */
[----:B------:R-:W-:Y:S01]  /*1130*/  IADD3 R13, PT, PT, R13, 0x8, RZ ;  /* 0x000000080d0d7810 */ /* 0x000fe20007ffe0ff */
[----:B------:R-:W-:-:S04]  /*1140*/  FADD R0, R9, R0 ;  /* 0x0000000009007221 */ /* 0x000fc80000000000 */
[----:B------:R-:W-:-:S04]  /*1150*/  FADD R0, R9, R0 ;  /* 0x0000000009007221 */ /* 0x000fc80000000000 */
[----:B------:R-:W-:-:S04]  /*1160*/  FADD R0, R9, R0 ;  /* 0x0000000009007221 */ /* 0x000fc80000000000 */
[----:B------:R-:W-:-:S04]  /*1170*/  FADD R0, R9, R0 ;  /* 0x0000000009007221 */ /* 0x000fc80000000000 */
[----:B------:R-:W-:-:S04]  /*1180*/  FADD R0, R9, R0 ;  /* 0x0000000009007221 */ /* 0x000fc80000000000 */
[----:B------:R-:W-:-:S04]  /*1190*/  FADD R0, R9, R0 ;  /* 0x0000000009007221 */ /* 0x000fc80000000000 */
[----:B------:R-:W-:-:S07]  /*11a0*/  FADD R0, R9, R0 ;  /* 0x0000000009007221 */ /* 0x000fce0000000000 */
.L_x_14:
[----:B------:R-:W-:-:S13]  /*11b0*/  ISETP.EQ.AND P1, PT, R13, RZ, PT ;  /* 0x000000ff0d00720c */ /* 0x000fda0003f22270 */
[----:B------:R-:W-:Y:S05]  /*11c0*/  @!P0 BRA P1, `(.L_x_10) ;  /* 0x00000000001c8947 */ /* 0x000fea0000800000 */
.L_x_11:
[----:B------:R-:W-:Y:S01]  /*11d0*/  IADD3 R13, PT, PT, R13, 0x4, RZ ;  /* 0x000000040d0d7810 */ /* 0x000fe20007ffe0ff */
[----:B------:R-:W-:-:S03]  /*11e0*/  FADD R0, R9, R0 ;  /* 0x0000000009007221 */ /* 0x000fc60000000000 */
[----:B------:R-:W-:Y:S01]  /*11f0*/  ISETP.NE.AND P0, PT, R13, RZ, PT ;  /* 0x000000ff0d00720c */ /* 0x000fe20003f05270 */
[----:B------:R-:W-:-:S04]  /*1200*/  FADD R0, R9, R0 ;  /* 0x0000000009007221 */ /* 0x000fc80000000000 */
[----:B------:R-:W-:-:S04]  /*1210*/  FADD R0, R9, R0 ;  /* 0x0000000009007221 */ /* 0x000fc80000000000 */
[----:B------:R-:W-:-:S04]  /*1220*/  FADD R0, R9, R0 ;  /* 0x0000000009007221 */ /* 0x000fc80000000000 */
[----:B------:R-:W-:Y:S05]  /*1230*/  @P0 BRA `(.L_x_11) ;  /* 0xfffffffc00e40947 */ /* 0x000fea000383ffff */
.L_x_10:
[----:B------:R-:W-:-:S13]  /*1240*/  ISETP.NE.AND P0, PT, R10, RZ, PT ;  /* 0x000000ff0a00720c */ /* 0x000fda0003f05270 */
[----:B------:R-:W-:Y:S05]  /*1250*/  @!P0 BRA `(.L_x_9) ;  /* 0x0000000000188947 */ /* 0x000fea0003800000 */
[----:B------:R-:W-:Y:S01]  /*1260*/  ISETP.NE.AND P0, PT, R10, 0x1, PT ;  /* 0x000000010a00780c */ /* 0x000fe20003f05270 */
[----:B------:R-:W-:-:S03]  /*1270*/  FADD R0, R0, R9 ;  /* 0x0000000900007221 */ /* 0x000fc60000000000 */
[----:B------:R-:W-:-:S09]  /*1280*/  ISETP.NE.AND P1, PT, R10, 0x2, P0 ;  /* 0x000000020a00780c */ /* 0x000fd20000725270 */
[----:B------:R-:W-:-:S04]  /*1290*/  @P0 FADD R14, R0, R9 ;  /* 0x00000009000e0221 */ /* 0x000fc80000000000 */
[----:B------:R-:W-:-:S05]  /*12a0*/  @P1 FADD R14, R9, R14 ;  /* 0x0000000e090e1221 */ /* 0x000fca0000000000 */
[----:B------:R-:W-:-:S07]  /*12b0*/  @P0 MOV R0, R14 ;  /* 0x0000000e00000202 */ /* 0x000fce0000000f00 */
.L_x_9:
[----:B------:R-:W0:Y:S02]  /*12c0*/  LDCU UR5, c[0x0][0x39c] ;  /* 0x00007380ff0577ac */ /* 0x000e240008000800 */
[----:B0-----:R-:W-:-:S09]  /*12d0*/  UISETP.GE.AND UP1, UPT, UR5, 0x1, UPT ;  /* 0x000000010500788c */ /* 0x001fd2000bf26270 */
[----:B------:R-:W-:Y:S05]  /*12e0*/  BRA.U !UP1, `(.L_x_15) ;  /* 0x0000000509787547 */ /* 0x000fea000b800000 */
[----:B------:R-:W0:Y:S01]  /*12f0*/  MUFU.RCP R14, R11 ;  /* 0x0000000b000e7308 */ /* 0x000e220000001000 */
[----:B------:R-:W-:Y:S01]  /*1300*/  UISETP.GE.U32.AND UP1, UPT, UR5, 0x4, UPT ;  /* 0x000000040500788c */ /* 0x000fe2000bf26070 */
[----:B0-----:R-:W-:-:S04]  /*1310*/  FMUL.FTZ R14, R14, 0.125 ;  /* 0x3e0000000e0e7820 */ /* 0x001fc80000410000 */
[----:B------:R-:W-:-:S04]  /*1320*/  FFMA R13, R11, 2, R14 ;  /* 0x400000000b0d7823 */ /* 0x000fc8000000000e */
[----:B------:R-:W-:Y:S05]  /*1330*/  BRA.U !UP1, `(.L_x_16) ;  /* 0x0000000509387547 */ /* 0x000fea000b800000 */
[----:B------:R-:W-:Y:S01]  /*1340*/  ISETP.GT.AND P0, PT, R16, RZ, PT ;  /* 0x000000ff1000720c */ /* 0x000fe20003f04270 */
[----:B------:R-:W-:-:S12]  /*1350*/  UMOV UR5, URZ ;  /* 0x000000ff00057c82 */ /* 0x000fd80008000000 */
[----:B------:R-:W-:Y:S05]  /*1360*/  @!P0 BRA `(.L_x_17) ;  /* 0x0000000400008947 */ /* 0x000fea0003800000 */
[----:B------:R-:W-:Y:S02]  /*1370*/  IADD3 R14, PT, PT, R16, -UR5, RZ ;  /* 0x80000005100e7c10 */ /* 0x000fe4000fffe0ff */
[----:B------:R-:W-:Y:S02]  /*1380*/  PLOP3.LUT P0, PT, PT, PT, PT, 0x80, 0x8 ;  /* 0x000000000008781c */ /* 0x000fe40003f0f070 */
[----:B------:R-:W-:-:S13]  /*1390*/  ISETP.GT.AND P1, PT, R14, 0xc, PT ;  /* 0x0000000c0e00780c */ /* 0x000fda0003f24270 */
[----:B------:R-:W-:Y:S05]  /*13a0*/  @!P1 BRA `(.L_x_18) ;  /* 0x0000000000949947 */ /* 0x000fea0003800000 */
[----:B------:R-:W-:Y:S02]  /*13b0*/  PLOP3.LUT P0, PT, PT, PT, PT, 0x8, 0x80 ;  /* 0x000000000080781c */ /* 0x000fe40003f0e170 */
[----:B------:R-:W-:-:S11]  /*13c0*/  IADD3 R14, PT, PT, R16, -0xc, RZ ;  /* 0xfffffff4100e7810 */ /* 0x000fd60007ffe0ff */
.L_x_19:
[----:B------:R-:W-:Y:S01]  /*13d0*/  FADD R15, R13, R0 ;  /* 0x000000000d0f7221 */ /* 0x000fe20000000000 */
[----:B------:R-:W-:-:S03]  /*13e0*/  UIADD3 UR5, UPT, UPT, UR5, 0x10, URZ ;  /* 0x0000001005057890 */ /* 0x000fc6000fffe0ff */
[----:B------:R-:W-:-:S03]  /*13f0*/  FADD R0, R15, R2 ;  /* 0x000000020f007221 */ /* 0x000fc60000000000 */
[----:B------:R-:W-:Y:S01]  /*1400*/  ISETP.LE.AND P1, PT, R14, UR5, PT ;  /* 0x000000050e007c0c */ /* 0x000fe2000bf23270 */
        /* <DEDUP_REMOVED lines=31> */
.L_x_18:
[----:B------:R-:W-:-:S04]  /*1600*/  IADD3 R14, PT, PT, R16, -UR5, RZ ;  /* 0x80000005100e7c10 */ /* 0x000fc8000fffe0ff */
[----:B------:R-:W-:-:S13]  /*1610*/  ISETP.GT.AND P1, PT, R14, 0x4, PT ;  /* 0x000000040e00780c */ /* 0x000fda0003f24270 */
[----:B------:R-:W-:Y:S05]  /*1620*/  @!P1 BRA `(.L_x_20) ;  /* 0x0000000000489947 */ /* 0x000fea0003800000 */
[----:B------:R-:W-:Y:S01]  /*1630*/  FADD R15, R0, R13 ;  /* 0x0000000d000f7221 */ /* 0x000fe20000000000 */
[----:B------:R-:W-:Y:S01]  /*1640*/  PLOP3.LUT P0, PT, PT, PT, PT, 0x8, 0x80 ;  /* 0x000000000080781c */ /* 0x000fe20003f0e170 */
[----:B------:R-:W-:Y:S02]  /*1650*/  UIADD3 UR5, UPT, UPT, UR5, 0x8, URZ ;  /* 0x0000000805057890 */ /* 0x000fe4000fffe0ff */
        /* <DEDUP_REMOVED lines=14> */
[----:B------:R-:W-:-:S07]  /*1740*/  FADD R0, R15, R2 ;  /* 0x000000020f007221 */ /* 0x000fce0000000000 */
.L_x_20:
[----:B------:R-:W-:-:S13]  /*1750*/  ISETP.NE.OR P0, PT, R16, UR5, P0 ;  /* 0x0000000510007c0c */ /* 0x000fda0008705670 */
[----:B------:R-:W-:Y:S05]  /*1760*/  @!P0 BRA `(.L_x_16) ;  /* 0x00000000002c8947 */ /* 0x000fea0003800000 */
.L_x_17:
[----:B------:R-:W-:Y:S01]  /*1770*/  FADD R15, R13, R0 ;  /* 0x000000000d0f7221 */ /* 0x000fe20000000000 */
[----:B------:R-:W-:-:S03]  /*1780*/  UIADD3 UR5, UPT, UPT, UR5, 0x4, URZ ;  /* 0x0000000405057890 */ /* 0x000fc6000fffe0ff */
[----:B------:R-:W-:-:S03]  /*1790*/  FADD R0, R15, R2 ;  /* 0x000000020f007221 */ /* 0x000fc60000000000 */
[----:B------:R-:W-:Y:S01]  /*17a0*/  ISETP.NE.AND P0, PT, R16, UR5, PT ;  /* 0x0000000510007c0c */ /* 0x000fe2000bf05270 */
[----:B------:R-:W-:-:S04]  /*17b0*/  FADD R15, R13, R0 ;  /* 0x000000000d0f7221 */ /* 0x000fc80000000000 */
[----:B------:R-:W-:-:S04]  /*17c0*/  FADD R0, R15, R2 ;  /* 0x000000020f007221 */ /* 0x000fc80000000000 */
[----:B------:R-:W-:-:S04]  /*17d0*/  FADD R15, R13, R0 ;  /* 0x000000000d0f7221 */ /* 0x000fc80000000000 */
[----:B------:R-:W-:-:S04]  /*17e0*/  FADD R0, R15, R2 ;  /* 0x000000020f007221 */ /* 0x000fc80000000000 */
[----:B------:R-:W-:-:S04]  /*17f0*/  FADD R15, R13, R0 ;  /* 0x000000000d0f7221 */ /* 0x000fc80000000000 */
[----:B------:R-:W-:Y:S01]  /*1800*/  FADD R0, R15, R2 ;  /* 0x000000020f007221 */ /* 0x000fe20000000000 */
[----:B------:R-:W-:Y:S06]  /*1810*/  @P0 BRA `(.L_x_17) ;  /* 0xfffffffc00d40947 */ /* 0x000fec000383ffff */
.L_x_16:
[----:B------:R-:W-:-:S13]  /*1820*/  ISETP.NE.AND P0, PT, R3, RZ, PT ;  /* 0x000000ff0300720c */ /* 0x000fda0003f05270 */
[----:B------:R-:W-:Y:S05]  /*1830*/  @!P0 BRA `(.L_x_15) ;  /* 0x0000000000248947 */ /* 0x000fea0003800000 */
[----:B------:R-:W-:Y:S01]  /*1840*/  ISETP.NE.AND P0, PT, R3, 0x1, PT ;  /* 0x000000010300780c */ /* 0x000fe20003f05270 */
[----:B------:R-:W-:-:S04]  /*1850*/  FADD R15, R0, R13 ;  /* 0x0000000d000f7221 */ /* 0x000fc80000000000 */
[----:B------:R-:W-:-:S08]  /*1860*/  FADD R0, R15, R2 ;  /* 0x000000020f007221 */ /* 0x000fd00000000000 */
[----:B------:R-:W-:Y:S05]  /*1870*/  @!P0 BRA `(.L_x_15) ;  /* 0x0000000000148947 */ /* 0x000fea0003800000 */
[----:B------:R-:W-:Y:S01]  /*1880*/  ISETP.NE.AND P0, PT, R3, 0x2, PT ;  /* 0x000000020300780c */ /* 0x000fe20003f05270 */
[----:B------:R-:W-:-:S04]  /*1890*/  FADD R15, R0, R13 ;  /* 0x0000000d000f7221 */ /* 0x000fc80000000000 */
[----:B------:R-:W-:-:S08]  /*18a0*/  FADD R0, R15, R2 ;  /* 0x000000020f007221 */ /* 0x000fd00000000000 */
[----:B------:R-:W-:-:S04]  /*18b0*/  @P0 FADD R13, R0, R13 ;  /* 0x0000000d000d0221 */ /* 0x000fc80000000000 */
[----:B------:R-:W-:-:S07]  /*18c0*/  @P0 FADD R0, R13, R2 ;  /* 0x000000020d000221 */ /* 0x000fce0000000000 */
.L_x_15:
[----:B------:R-:W-:-:S13]  /*18d0*/  FSETP.GTU.AND P0, PT, R0, 1.5707963705062866211, PT ;  /* 0x3fc90fdb0000780b */ /* 0x000fda0003f0c000 */
[----:B------:R-:W-:Y:S05]  /*18e0*/  @P0 BRA `(.L_x_8) ;  /* 0x0000000000640947 */ /* 0x000fea0003800000 */
[----:B------:R-:W0:Y:S01]  /*18f0*/  MUFU.RSQ R13, R4 ;  /* 0x00000004000d7308 */ /* 0x000e220000001400 */
[C---:B------:R-:W-:Y:S01]  /*1900*/  FSETP.NEU.AND P0, PT, |R8|.reuse, 1, PT ;  /* 0x3f8000000800780b */ /* 0x040fe20003f0d200 */
[----:B------:R-:W-:Y:S01]  /*1910*/  HFMA2 R15, -RZ, RZ, 1.265625, -5052 ;  /* 0x3d10ecefff0f7431 */ /* 0x000fe200000001ff */
[----:B------:R-:W-:Y:S02]  /*1920*/  FSETP.GT.AND P1, PT, |R8|, 0.56000000238418579102, PT ;  /* 0x3f0f5c290800780b */ /* 0x000fe40003f24200 */
[----:B------:R-:W-:Y:S01]  /*1930*/  MOV R14, 0x3f6ee581 ;  /* 0x3f6ee581000e7802 */ /* 0x000fe20000000f00 */
[----:B0-----:R-:W-:Y:S01]  /*1940*/  FMUL R0, R4, R13 ;  /* 0x0000000d04007220 */ /* 0x001fe20000400000 */
[----:B------:R-:W-:-:S04]  /*1950*/  FMUL R13, R13, 0.5 ;  /* 0x3f0000000d0d7820 */ /* 0x000fc80000400000 */
[----:B------:R-:W-:-:S04]  /*1960*/  FFMA R13, -R0, R13, 0.5 ;  /* 0x3f000000000d7423 */ /* 0x000fc8000000010d */
[----:B------:R-:W-:-:S05]  /*1970*/  FFMA R13, R0, R13, R0 ;  /* 0x0000000d000d7223 */ /* 0x000fca0000000000 */
[----:B------:R-:W-:Y:S02]  /*1980*/  FSEL R13, R13, RZ, P0 ;  /* 0x000000ff0d0d7208 */ /* 0x000fe40000000000 */
[----:B------:R-:W-:Y:S02]  /*1990*/  FSETP.GT.AND P0, PT, R8, 0.56000000238418579102, PT ;  /* 0x3f0f5c290800780b */ /* 0x000fe40003f04000 */
[----:B------:R-:W-:-:S04]  /*19a0*/  FSEL R13, R13, |R8|, P1 ;  /* 0x400000080d0d7208 */ /* 0x000fc80000800000 */
[----:B------:R-:W-:-:S05]  /*19b0*/  LOP3.LUT R13, R13, 0x80000000, R8, 0xb8, !PT ;  /* 0x800000000d0d7812 */ /* 0x000fca00078eb808 */
[----:B------:R-:W-:-:S04]  /*19c0*/  FMUL R0, R13, R13 ;  /* 0x0000000d0d007220 */ /* 0x000fc80000400000 */
[----:B------:R-:W-:-:S04]  /*19d0*/  FFMA R15, R0, R15, 0.016980519518256187439 ;  /* 0x3c8b1abb000f7423 */ /* 0x000fc8000000000f */
[----:B------:R-:W-:-:S04]  /*19e0*/  FFMA R15, R0, R15, 0.030762933194637298584 ;  /* 0x3cfc028c000f7423 */ /* 0x000fc8000000000f */
[----:B------:R-:W-:-:S04]  /*19f0*/  FFMA R15, R0, R15, 0.044709417968988418579 ;  /* 0x3d372139000f7423 */ /* 0x000fc8000000000f */
[----:B------:R-:W-:-:S04]  /*1a00*/  FFMA R15, R0, R15, 0.074989043176174163818 ;  /* 0x3d9993db000f7423 */ /* 0x000fc8000000000f */
[----:B------:R-:W-:-:S04]  /*1a10*/  FFMA R15, R0, R15, 0.16666707396507263184 ;  /* 0x3e2aaac6000f7423 */ /* 0x000fc8000000000f */
[----:B------:R-:W-:-:S04]  /*1a20*/  FMUL R0, R0, R15 ;  /* 0x0000000f00007220 */ /* 0x000fc80000400000 */
[----:B------:R-:W-:-:S05]  /*1a30*/  FFMA R0, R13, R0, R13 ;  /* 0x000000000d007223 */ /* 0x000fca000000000d */
[----:B------:R-:W-:-:S05]  /*1a40*/  FSEL R13, R0, -R0, P1 ;  /* 0x80000000000d7208 */ /* 0x000fca0000800000 */
[----:B------:R-:W-:-:S04]  /*1a50*/  @!P0 FFMA R0, R14, 1.6832555532455444336, R13 ;  /* 0x3fd774eb0e008823 */ /* 0x000fc8000000000d */
[----:B------:R-:W-:-:S04]  /*1a60*/  @P1 FADD R0, R0, R0 ;  /* 0x0000000000001221 */ /* 0x000fc80000000000 */
[----:B------:R-:W-:-:S07]  /*1a70*/  FADD R0, -R0, 1.01560000422053544343e+34 ;  /* 0x77fa5d5f00007421 */ /* 0x000fce0000000100 */
.L_x_8:
[----:B------:R-:W-:Y:S05]  /*1a80*/  BRA.U UP0, `(.L_x_21) ;  /* 0xfffffff100f87547 */ /* 0x000fea000b83ffff */
.L_x_1:
[----:B------:R-:W0:Y:S01]  /*1a90*/  F2F.F64.F32 R2, R0 ;  /* 0x0000000000027310 */ /* 0x000e220000201800 */
[----:B------:R-:W-:Y:S01]  /*1aa0*/  MOV R8, 0x0 ;  /* 0x0000000000087802 */ /* 0x000fe20000000f00 */
[----:B------:R-:W1:Y:S05]  /*1ab0*/  LDCU.64 UR4, c[0x4][0x8] ;  /* 0x01000100ff0477ac */ /* 0x000e6a0008000a00 */
[----:B------:R-:W2:Y:S01]  /*1ac0*/  LDC.64 R8, c[0x4][R8] ;  /* 0x0100000008087b82 */ /* 0x000ea20000000a00 */
[----:B0-----:R0:W-:Y:S01]  /*1ad0*/  STL.64 [R1], R2 ;  /* 0x0000000201007387 */ /* 0x0011e20000100a00 */
[----:B-1----:R-:W-:Y:S02]  /*1ae0*/  MOV R4, UR4 ;  /* 0x0000000400047c02 */ /* 0x002fe40008000f00 */
[----:B------:R-:W-:-:S07]  /*1af0*/  MOV R5, UR5 ;  /* 0x0000000500057c02 */ /* 0x000fce0008000f00 */
[----:B------:R-:W-:-:S07]  /*1b00*/  LEPC R20, `(.L_x_22) ;  /* 0x000000001014794e */ /* 0x000fce0000000000 */
[----:B0-2---:R-:W-:Y:S05]  /*1b10*/  CALL.ABS.NOINC R8 ;  /* 0x0000000008007343 */ /* 0x005fea0003c00000 */
.L_x_22:
[----:B------:R-:W-:Y:S05]  /*1b20*/  EXIT ;  /* 0x000000000000794d */ /* 0x000fea0003800000 */
        .weak           $__internal_0_$__cuda_sm3x_div_rn_noftz_f32_slowpath
        .type           $__internal_0_$__cuda_sm3x_div_rn_noftz_f32_slowpath,@function
        .size           $__internal_0_$__cuda_sm3x_div_rn_noftz_f32_slowpath,(.L_x_32 - $__internal_0_$__cuda_sm3x_div_rn_noftz_f32_slowpath)
$__internal_0_$__cuda_sm3x_div_rn_noftz_f32_slowpath:
[----:B------:R-:W-:Y:S02]  /*1b30*/  SHF.R.U32.HI R15, RZ, 0x17, R3 ;  /* 0x00000017ff0f7819 */ /* 0x000fe40000011603 */
[----:B------:R-:W-:Y:S02]  /*1b40*/  SHF.R.U32.HI R17, RZ, 0x17, R2 ;  /* 0x00000017ff117819 */ /* 0x000fe40000011602 */
[----:B------:R-:W-:Y:S02]  /*1b50*/  LOP3.LUT R15, R15, 0xff, RZ, 0xc0, !PT ;  /* 0x000000ff0f0f7812 */ /* 0x000fe400078ec0ff */
[----:B------:R-:W-:Y:S02]  /*1b60*/  LOP3.LUT R19, R17, 0xff, RZ, 0xc0, !PT ;  /* 0x000000ff11137812 */ /* 0x000fe400078ec0ff */
[----:B------:R-:W-:Y:S02]  /*1b70*/  IADD3 R20, PT, PT, R15, -0x1, RZ ;  /* 0xffffffff0f147810 */ /* 0x000fe40007ffe0ff */
[----:B------:R-:W-:-:S02]  /*1b80*/  IADD3 R18, PT, PT, R19, -0x1, RZ ;  /* 0xffffffff13127810 */ /* 0x000fc40007ffe0ff */
[----:B------:R-:W-:-:S04]  /*1b90*/  ISETP.GT.U32.AND P0, PT, R20, 0xfd, PT ;  /* 0x000000fd1400780c */ /* 0x000fc80003f04070 */
[----:B------:R-:W-:-:S13]  /*1ba0*/  ISETP.GT.U32.OR P0, PT, R18, 0xfd, P0 ;  /* 0x000000fd1200780c */ /* 0x000fda0000704470 */
[----:B------:R-:W-:Y:S01]  /*1bb0*/  @!P0 MOV R17, RZ ;  /* 0x000000ff00118202 */ /* 0x000fe20000000f00 */
[----:B------:R-:W-:Y:S06]  /*1bc0*/  @!P0 BRA `(.L_x_23) ;  /* 0x00000000005c8947 */ /* 0x000fec0003800000 */
[----:B------:R-:W-:Y:S02]  /*1bd0*/  FSETP.GTU.FTZ.AND P0, PT, |R2|, +INF , PT ;  /* 0x7f8000000200780b */ /* 0x000fe40003f1c200 */
[----:B------:R-:W-:-:S04]  /*1be0*/  FSETP.GTU.FTZ.AND P1, PT, |R3|, +INF , PT ;  /* 0x7f8000000300780b */ /* 0x000fc80003f3c200 */
[----:B------:R-:W-:-:S13]  /*1bf0*/  PLOP3.LUT P0, PT, P0, P1, PT, 0xf8, 0x8f ;  /* 0x00000000008f781c */ /* 0x000fda0000703f70 */
[----:B------:R-:W-:Y:S05]  /*1c00*/  @P0 BRA `(.L_x_24) ;  /* 0x0000000400440947 */ /* 0x000fea0003800000 */
[----:B------:R-:W-:-:S13]  /*1c10*/  LOP3.LUT P0, RZ, R3, 0x7fffffff, R2, 0xc8, !PT ;  /* 0x7fffffff03ff7812 */ /* 0x000fda000780c802 */
[----:B------:R-:W-:Y:S05]  /*1c20*/  @!P0 BRA `(.L_x_25) ;  /* 0x0000000400348947 */ /* 0x000fea0003800000 */
[C---:B------:R-:W-:Y:S02]  /*1c30*/  FSETP.NEU.FTZ.AND P3, PT, |R2|.reuse, +INF , PT ;  /* 0x7f8000000200780b */ /* 0x040fe40003f7d200 */
[----:B------:R-:W-:Y:S02]  /*1c40*/  FSETP.NEU.FTZ.AND P1, PT, |R3|, +INF , PT ;  /* 0x7f8000000300780b */ /* 0x000fe40003f3d200 */
[----:B------:R-:W-:-:S11]  /*1c50*/  FSETP.NEU.FTZ.AND P0, PT, |R2|, +INF , PT ;  /* 0x7f8000000200780b */ /* 0x000fd60003f1d200 */
[----:B------:R-:W-:Y:S05]  /*1c60*/  @!P1 BRA !P3, `(.L_x_25) ;  /* 0x0000000400249947 */ /* 0x000fea0005800000 */
[----:B------:R-:W-:-:S04]  /*1c70*/  LOP3.LUT P3, RZ, R2, 0x7fffffff, RZ, 0xc0, !PT ;  /* 0x7fffffff02ff7812 */ /* 0x000fc8000786c0ff */
[----:B------:R-:W-:-:S13]  /*1c80*/  PLOP3.LUT P1, PT, P1, P3, PT, 0x2f, 0xf2 ;  /* 0x0000000000f2781c */ /* 0x000fda0000f26577 */
[----:B------:R-:W-:Y:S05]  /*1c90*/  @P1 BRA `(.L_x_26) ;  /* 0x0000000400101947 */ /* 0x000fea0003800000 */
[----:B------:R-:W-:-:S04]  /*1ca0*/  LOP3.LUT P1, RZ, R3, 0x7fffffff, RZ, 0xc0, !PT ;  /* 0x7fffffff03ff7812 */ /* 0x000fc8000782c0ff */
[----:B------:R-:W-:-:S13]  /*1cb0*/  PLOP3.LUT P0, PT, P0, P1, PT, 0x2f, 0xf2 ;  /* 0x0000000000f2781c */ /* 0x000fda0000702577 */
[----:B------:R-:W-:Y:S05]  /*1cc0*/  @P0 BRA `(.L_x_27) ;  /* 0x0000000000f80947 */ /* 0x000fea0003800000 */
[----:B------:R-:W-:Y:S02]  /*1cd0*/  ISETP.GE.AND P0, PT, R18, RZ, PT ;  /* 0x000000ff1200720c */ /* 0x000fe40003f06270 */
[----:B------:R-:W-:-:S11]  /*1ce0*/  ISETP.GE.AND P1, PT, R20, RZ, PT ;  /* 0x000000ff1400720c */ /* 0x000fd60003f26270 */
[----:B------:R-:W-:Y:S01]  /*1cf0*/  @P0 MOV R17, RZ ;  /* 0x000000ff00110202 */ /* 0x000fe20000000f00 */
[----:B------:R-:W-:Y:S01]  /*1d00*/  @!P0 FFMA R2, R2, 1.84467440737095516160e+19, RZ ;  /* 0x5f80000002028823 */ /* 0x000fe200000000ff */
[----:B------:R-:W-:Y:S01]  /*1d10*/  @!P0 MOV R17, 0xffffffc0 ;  /* 0xffffffc000118802 */ /* 0x000fe20000000f00 */
[----:B------:R-:W-:-:S03]  /*1d20*/  @!P1 FFMA R3, R3, 1.84467440737095516160e+19, RZ ;  /* 0x5f80000003039823 */ /* 0x000fc600000000ff */
[----:B------:R-:W-:-:S07]  /*1d30*/  @!P1 IADD3 R17, PT, PT, R17, 0x40, RZ ;  /* 0x0000004011119810 */ /* 0x000fce0007ffe0ff */
.L_x_23:
[----:B------:R-:W-:Y:S02]  /*1d40*/  LEA R18, R15, 0xc0800000, 0x17 ;  /* 0xc08000000f127811 */ /* 0x000fe400078eb8ff */
[----:B------:R-:W-:Y:S02]  /*1d50*/  IADD3 R19, PT, PT, R19, -0x7f, RZ ;  /* 0xffffff8113137810 */ /* 0x000fe40007ffe0ff */
[----:B------:R-:W-:-:S03]  /*1d60*/  IADD3 R20, PT, PT, -R18, R3, RZ ;  /* 0x0000000312147210 */ /* 0x000fc60007ffe1ff */
[C---:B------:R-:W-:Y:S01]  /*1d70*/  IMAD R2, R19.reuse, -0x800000, R2 ;  /* 0xff80000013027824 */ /* 0x040fe200078e0202 */
[----:B------:R0:W1:Y:S01]  /*1d80*/  MUFU.RCP R3, R20 ;  /* 0x0000001400037308 */ /* 0x0000620000001000 */
[----:B------:R-:W-:Y:S01]  /*1d90*/  FADD.FTZ R21, -R20, -RZ ;  /* 0x800000ff14157221 */ /* 0x000fe20000010100 */
[----:B0-----:R-:W-:-:S04]  /*1da0*/  IADD3 R20, PT, PT, R19, 0x7f, -R15 ;  /* 0x0000007f13147810 */ /* 0x001fc80007ffe80f */
[----:B------:R-:W-:Y:S01]  /*1db0*/  IADD3 R20, PT, PT, R20, R17, RZ ;  /* 0x0000001114147210 */ /* 0x000fe20007ffe0ff */
[----:B-1----:R-:W-:-:S04]  /*1dc0*/  FFMA R18, R3, R21, 1 ;  /* 0x3f80000003127423 */ /* 0x002fc80000000015 */
[----:B------:R-:W-:-:S04]  /*1dd0*/  FFMA R3, R3, R18, R3 ;  /* 0x0000001203037223 */ /* 0x000fc80000000003 */
[----:B------:R-:W-:-:S04]  /*1de0*/  FFMA R18, R2, R3, RZ ;  /* 0x0000000302127223 */ /* 0x000fc800000000ff */
[----:B------:R-:W-:-:S04]  /*1df0*/  FFMA R22, R21, R18, R2 ;  /* 0x0000001215167223 */ /* 0x000fc80000000002 */
[----:B------:R-:W-:-:S04]  /*1e00*/  FFMA R18, R3, R22, R18 ;  /* 0x0000001603127223 */ /* 0x000fc80000000012 */
[----:B------:R-:W-:-:S04]  /*1e10*/  FFMA R21, R21, R18, R2 ;  /* 0x0000001215157223 */ /* 0x000fc80000000002 */
[----:B------:R-:W-:-:S05]  /*1e20*/  FFMA R2, R3, R21, R18 ;  /* 0x0000001503027223 */ /* 0x000fca0000000012 */
[----:B------:R-:W-:-:S04]  /*1e30*/  SHF.R.U32.HI R15, RZ, 0x17, R2 ;  /* 0x00000017ff0f7819 */ /* 0x000fc80000011602 */
[----:B------:R-:W-:-:S04]  /*1e40*/  LOP3.LUT R15, R15, 0xff, RZ, 0xc0, !PT ;  /* 0x000000ff0f0f7812 */ /* 0x000fc800078ec0ff */
[----:B------:R-:W-:-:S04]  /*1e50*/  IADD3 R19, PT, PT, R15, R20, RZ ;  /* 0x000000140f137210 */ /* 0x000fc80007ffe0ff */
[----:B------:R-:W-:-:S04]  /*1e60*/  IADD3 R15, PT, PT, R19, -0x1, RZ ;  /* 0xffffffff130f7810 */ /* 0x000fc80007ffe0ff */
[----:B------:R-:W-:-:S13]  /*1e70*/  ISETP.GE.U32.AND P0, PT, R15, 0xfe, PT ;  /* 0x000000fe0f00780c */ /* 0x000fda0003f06070 */
[----:B------:R-:W-:Y:S05]  /*1e80*/  @!P0 BRA `(.L_x_28) ;  /* 0x0000000000808947 */ /* 0x000fea0003800000 */
[----:B------:R-:W-:-:S13]  /*1e90*/  ISETP.GT.AND P0, PT, R19, 0xfe, PT ;  /* 0x000000fe1300780c */ /* 0x000fda0003f04270 */
[----:B------:R-:W-:Y:S05]  /*1ea0*/  @P0 BRA `(.L_x_29) ;  /* 0x00000000006c0947 */ /* 0x000fea0003800000 */
[----:B------:R-:W-:-:S13]  /*1eb0*/  ISETP.GE.AND P0, PT, R19, 0x1, PT ;  /* 0x000000011300780c */ /* 0x000fda0003f06270 */
[----:B------:R-:W-:Y:S05]  /*1ec0*/  @P0 BRA `(.L_x_30) ;  /* 0x0000000000980947 */ /* 0x000fea0003800000 */
[----:B------:R-:W-:Y:S02]  /*1ed0*/  ISETP.GE.AND P0, PT, R19, -0x18, PT ;  /* 0xffffffe81300780c */ /* 0x000fe40003f06270 */
[----:B------:R-:W-:-:S11]  /*1ee0*/  LOP3.LUT R2, R2, 0x80000000, RZ, 0xc0, !PT ;  /* 0x8000000002027812 */ /* 0x000fd600078ec0ff */
[----:B------:R-:W-:Y:S05]  /*1ef0*/  @!P0 BRA `(.L_x_30) ;  /* 0x00000000008c8947 */ /* 0x000fea0003800000 */
[-CC-:B------:R-:W-:Y:S01]  /*1f00*/  FFMA.RZ R15, R3, R21.reuse, R18.reuse ;  /* 0x00000015030f7223 */ /* 0x180fe2000000c012 */
[C---:B------:R-:W-:Y:S02]  /*1f10*/  IADD3 R20, PT, PT, R19.reuse, 0x20, RZ ;  /* 0x0000002013147810 */ /* 0x040fe40007ffe0ff */
[----:B------:R-:W-:Y:S02]  /*1f20*/  ISETP.NE.AND P3, PT, R19, RZ, PT ;  /* 0x000000ff1300720c */ /* 0x000fe40003f65270 */
[----:B------:R-:W-:Y:S01]  /*1f30*/  LOP3.LUT R17, R15, 0x7fffff, RZ, 0xc0, !PT ;  /* 0x007fffff0f117812 */ /* 0x000fe200078ec0ff */
[CCC-:B------:R-:W-:Y:S01]  /*1f40*/  FFMA.RP R15, R3.reuse, R21.reuse, R18.reuse ;  /* 0x00000015030f7223 */ /* 0x1c0fe20000008012 */
[----:B------:R-:W-:Y:S01]  /*1f50*/  FFMA.RM R18, R3, R21, R18 ;  /* 0x0000001503127223 */ /* 0x000fe20000004012 */
[----:B------:R-:W-:Y:S02]  /*1f60*/  ISETP.NE.AND P1, PT, R19, RZ, PT ;  /* 0x000000ff1300720c */ /* 0x000fe40003f25270 */
[----:B------:R-:W-:-:S02]  /*1f70*/  LOP3.LUT R17, R17, 0x800000, RZ, 0xfc, !PT ;  /* 0x0080000011117812 */ /* 0x000fc400078efcff */
[----:B------:R-:W-:Y:S02]  /*1f80*/  IADD3 R3, PT, PT, -R19, RZ, RZ ;  /* 0x000000ff13037210 */ /* 0x000fe40007ffe1ff */
[----:B------:R-:W-:Y:S02]  /*1f90*/  SHF.L.U32 R20, R17, R20, RZ ;  /* 0x0000001411147219 */ /* 0x000fe400000006ff */
[----:B------:R-:W-:Y:S02]  /*1fa0*/  FSETP.NEU.FTZ.AND P0, PT, R15, R18, PT ;  /* 0x000000120f00720b */ /* 0x000fe40003f1d000 */
[----:B------:R-:W-:Y:S02]  /*1fb0*/  SEL R18, R3, RZ, P3 ;  /* 0x000000ff03127207 */ /* 0x000fe40001800000 */
[----:B------:R-:W-:Y:S02]  /*1fc0*/  ISETP.NE.AND P1, PT, R20, RZ, P1 ;  /* 0x000000ff1400720c */ /* 0x000fe40000f25270 */
[----:B------:R-:W-:-:S02]  /*1fd0*/  SHF.R.U32.HI R18, RZ, R18, R17 ;  /* 0x00000012ff127219 */ /* 0x000fc40000011611 */
[----:B------:R-:W-:Y:S02]  /*1fe0*/  PLOP3.LUT P0, PT, P0, P1, PT, 0xf8, 0x8f ;  /* 0x00000000008f781c */ /* 0x000fe40000703f70 */
[----:B------:R-:W-:Y:S02]  /*1ff0*/  SHF.R.U32.HI R20, RZ, 0x1, R18 ;  /* 0x00000001ff147819 */ /* 0x000fe40000011612 */
[----:B------:R-:W-:-:S04]  /*2000*/  SEL R3, RZ, 0x1, !P0 ;  /* 0x00000001ff037807 */ /* 0x000fc80004000000 */
[----:B------:R-:W-:-:S04]  /*2010*/  LOP3.LUT R3, R3, 0x1, R20, 0xf8, !PT ;  /* 0x0000000103037812 */ /* 0x000fc800078ef814 */
[----:B------:R-:W-:-:S04]  /*2020*/  LOP3.LUT R3, R3, R18, RZ, 0xc0, !PT ;  /* 0x0000001203037212 */ /* 0x000fc800078ec0ff */
[----:B------:R-:W-:-:S04]  /*2030*/  IADD3 R3, PT, PT, R20, R3, RZ ;  /* 0x0000000314037210 */ /* 0x000fc80007ffe0ff */
[----:B------:R-:W-:Y:S01]  /*2040*/  LOP3.LUT R2, R3, R2, RZ, 0xfc, !PT ;  /* 0x0000000203027212 */ /* 0x000fe200078efcff */
[----:B------:R-:W-:Y:S06]  /*2050*/  BRA `(.L_x_30) ;  /* 0x0000000000347947 */ /* 0x000fec0003800000 */
.L_x_29:
[----:B------:R-:W-:-:S04]  /*2060*/  LOP3.LUT R2, R2, 0x80000000, RZ, 0xc0, !PT ;  /* 0x8000000002027812 */ /* 0x000fc800078ec0ff */
[----:B------:R-:W-:Y:S01]  /*2070*/  LOP3.LUT R2, R2, 0x7f800000, RZ, 0xfc, !PT ;  /* 0x7f80000002027812 */ /* 0x000fe200078efcff */
[----:B------:R-:W-:Y:S06]  /*2080*/  BRA `(.L_x_30) ;  /* 0x0000000000287947 */ /* 0x000fec0003800000 */
.L_x_28:
[----:B------:R-:W-:Y:S01]  /*2090*/  LEA R2, R20, R2, 0x17 ;  /* 0x0000000214027211 */ /* 0x000fe200078eb8ff */
[----:B------:R-:W-:Y:S06]  /*20a0*/  BRA `(.L_x_30) ;  /* 0x0000000000207947 */ /* 0x000fec0003800000 */
.L_x_27:
[----:B------:R-:W-:-:S04]  /*20b0*/  LOP3.LUT R2, R3, 0x80000000, R2, 0x48, !PT ;  /* 0x8000000003027812 */ /* 0x000fc800078e4802 */
[----:B------:R-:W-:Y:S01]  /*20c0*/  LOP3.LUT R2, R2, 0x7f800000, RZ, 0xfc, !PT ;  /* 0x7f80000002027812 */ /* 0x000fe200078efcff */
[----:B------:R-:W-:Y:S06]  /*20d0*/  BRA `(.L_x_30) ;  /* 0x0000000000147947 */ /* 0x000fec0003800000 */
.L_x_26:
[----:B------:R-:W-:Y:S01]  /*20e0*/  LOP3.LUT R2, R3, 0x80000000, R2, 0x48, !PT ;  /* 0x8000000003027812 */ /* 0x000fe200078e4802 */
[----:B------:R-:W-:Y:S06]  /*20f0*/  BRA `(.L_x_30) ;  /* 0x00000000000c7947 */ /* 0x000fec0003800000 */
.L_x_25:
[----:B------:R-:W0:Y:S01]  /*2100*/  MUFU.RSQ R2, -QNAN ;  /* 0xffc0000000027908 */ /* 0x000e220000001400 */
[----:B------:R-:W-:Y:S05]  /*2110*/  BRA `(.L_x_30) ;  /* 0x0000000000047947 */ /* 0x000fea0003800000 */
.L_x_24:
[----:B------:R-:W-:-:S07]  /*2120*/  FADD.FTZ R2, R2, R3 ;  /* 0x0000000302027221 */ /* 0x000fce0000010000 */
.L_x_30:
[----:B------:R-:W-:-:S04]  /*2130*/  HFMA2 R17, -RZ, RZ, 0, 0 ;  /* 0x00000000ff117431 */ /* 0x000fc800000001ff */
[----:B0-----:R-:W-:Y:S05]  /*2140*/  RET.REL.NODEC R16 `(_Z7computefiffffiiffffffffff) ;  /* 0xffffffdc10ac7950 */ /* 0x001fea0003c3ffff */
.L_x_31:
[----:B------:R-:W-:-:S00]  /*2150*/  BRA `(.L_x_31) ;  /* 0xfffffffc00fc7947 */ /* 0x000fc0000383ffff */
[----:B------:R-:W-:-:S00]  /*2160*/  NOP ;  /* 0x0000000000007918 */ /* 0x000fc00000000000 */
        /* <DEDUP_REMOVED lines=9> */
.L_x_32:


//--------------------- .nv.global.init           --------------------------
	.section	.nv.global.init,"aw",@progbits
.nv.global.init:
	.type		$str,@object
	.size		$str,(.L_0 - $str)
$str:
        /*0000*/ 	.byte	0x25, 0x2e, 0x31, 0x37, 0x67, 0x0a, 0x00
.L_0:


//--------------------- .nv.shared.reserved.0     --------------------------
	.section	.nv.shared.reserved.0,"aw",@nobits
	.weak		__nv_reservedSMEM_offset_0_alias
	.size		__nv_reservedSMEM_offset_0_alias, 0, 64
	.other		__nv_reservedSMEM_offset_0_alias,@"STO_CUDA_RESERVED_SHARED STV_DEFAULT"
__nv_reservedSMEM_offset_0_alias:
	.zero		0
	.zero		64


//--------------------- .nv.constant0._Z7computefiffffiiffffffffff --------------------------
	.section	.nv.constant0._Z7computefiffffiiffffffffff,"a",@progbits
	.sectionflags	@""
	.align	4
.nv.constant0._Z7computefiffffiiffffffffff:
	.zero		968


//--------------------- SYMBOLS --------------------------

	.type		.nv.reservedSmem.offset0,@object
	.size		.nv.reservedSmem.offset0,0x4
	.type		vprintf,@function
